//
// Generated by NVIDIA NVVM Compiler
//
// Compiler Build ID: CL-36424714
// Cuda compilation tools, release 13.0, V13.0.88
// Based on NVVM 20.0.0
//

.version 9.0
.target sm_100
.address_size 64

	// .globl	_Z8compressPhPjP17huffmanDictionaryS_jj
.const .align 1 .b8 d_bitSequenceConstMemory[65280];
// _ZZ8compressPhPjP17huffmanDictionaryS_jjE5table has been demoted
// _ZZ8compressPhPjP17huffmanDictionaryS_S_jjjE5table has been demoted

.visible .entry _Z8compressPhPjP17huffmanDictionaryS_jj(
	.param .u64 .ptr .align 1 _Z8compressPhPjP17huffmanDictionaryS_jj_param_0,
	.param .u64 .ptr .align 1 _Z8compressPhPjP17huffmanDictionaryS_jj_param_1,
	.param .u64 .ptr .align 1 _Z8compressPhPjP17huffmanDictionaryS_jj_param_2,
	.param .u64 .ptr .align 1 _Z8compressPhPjP17huffmanDictionaryS_jj_param_3,
	.param .u32 _Z8compressPhPjP17huffmanDictionaryS_jj_param_4,
	.param .u32 _Z8compressPhPjP17huffmanDictionaryS_jj_param_5
)
{
	.reg .pred 	%p<22>;
	.reg .b16 	%rs<53>;
	.reg .b32 	%r<66>;
	.reg .b64 	%rd<39>;
	// demoted variable
	.shared .align 1 .b8 _ZZ8compressPhPjP17huffmanDictionaryS_jjE5table[49152];
	ld.param.u64 	%rd15, [_Z8compressPhPjP17huffmanDictionaryS_jj_param_0];
	ld.param.u64 	%rd16, [_Z8compressPhPjP17huffmanDictionaryS_jj_param_1];
	ld.param.u64 	%rd17, [_Z8compressPhPjP17huffmanDictionaryS_jj_param_2];
	ld.param.u64 	%rd18, [_Z8compressPhPjP17huffmanDictionaryS_jj_param_3];
	ld.param.u32 	%r17, [_Z8compressPhPjP17huffmanDictionaryS_jj_param_4];
	ld.param.u32 	%r18, [_Z8compressPhPjP17huffmanDictionaryS_jj_param_5];
	cvta.to.global.u64 	%rd1, %rd17;
	cvta.to.global.u64 	%rd2, %rd18;
	cvta.to.global.u64 	%rd3, %rd16;
	cvta.to.global.u64 	%rd4, %rd15;
	mov.b64 	%rd38, 0;
	mov.u32 	%r60, _ZZ8compressPhPjP17huffmanDictionaryS_jjE5table;
$L__BB0_1:
	add.s64 	%rd19, %rd1, %rd38;
	ld.global.u8 	%rs10, [%rd19];
	st.shared.u8 	[%r60], %rs10;
	add.s64 	%rd6, %rd38, 1;
	add.s32 	%r60, %r60, 1;
	setp.lt.u64 	%p1, %rd38, 49151;
	mov.u64 	%rd38, %rd6;
	@%p1 bra 	$L__BB0_1;
	mov.u32 	%r20, %ctaid.x;
	mov.u32 	%r3, %ntid.x;
	mov.u32 	%r21, %tid.x;
	mad.lo.s32 	%r4, %r20, %r3, %r21;
	setp.eq.s32 	%p2, %r18, 0;
	@%p2 bra 	$L__BB0_8;
	setp.ge.u32 	%p3, %r4, %r17;
	mov.u32 	%r63, %r4;
	@%p3 bra 	$L__BB0_17;
$L__BB0_4:
	cvt.u64.u32 	%rd20, %r63;
	add.s64 	%rd9, %rd4, %rd20;
	ld.global.u8 	%rs51, [%rd9];
	cvt.u32.u16 	%r22, %rs51;
	and.b32  	%r23, %r22, 255;
	mov.u32 	%r24, _ZZ8compressPhPjP17huffmanDictionaryS_jjE5table;
	add.s32 	%r25, %r24, %r23;
	ld.shared.u8 	%rs11, [%r25+48896];
	setp.eq.s16 	%p4, %rs11, 0;
	@%p4 bra 	$L__BB0_16;
	mul.wide.u32 	%rd21, %r63, 4;
	add.s64 	%rd10, %rd3, %rd21;
	mov.b32 	%r64, 0;
$L__BB0_6:
	setp.gt.u32 	%p5, %r64, 190;
	@%p5 bra 	$L__BB0_14;
	mul.wide.u16 	%r31, %rs51, 191;
	add.s32 	%r33, %r24, %r31;
	add.s32 	%r34, %r33, %r64;
	ld.shared.u8 	%rs14, [%r34];
	ld.global.u32 	%r35, [%rd10];
	add.s32 	%r36, %r35, %r64;
	cvt.u64.u32 	%rd29, %r36;
	add.s64 	%rd30, %rd2, %rd29;
	st.global.u8 	[%rd30], %rs14;
	bra.uni 	$L__BB0_15;
$L__BB0_8:
	setp.ge.u32 	%p8, %r4, %r17;
	@%p8 bra 	$L__BB0_17;
	mov.u32 	%r44, _ZZ8compressPhPjP17huffmanDictionaryS_jjE5table;
	mov.u32 	%r61, %r4;
$L__BB0_10:
	cvt.u64.u32 	%rd31, %r61;
	add.s64 	%rd7, %rd4, %rd31;
	ld.global.u8 	%rs50, [%rd7];
	cvt.u32.u16 	%r42, %rs50;
	and.b32  	%r43, %r42, 255;
	add.s32 	%r45, %r44, %r43;
	ld.shared.u8 	%rs15, [%r45+48896];
	setp.eq.s16 	%p9, %rs15, 0;
	@%p9 bra 	$L__BB0_13;
	mul.wide.u32 	%rd32, %r61, 4;
	add.s64 	%rd8, %rd3, %rd32;
	mov.b32 	%r62, 0;
$L__BB0_12:
	mul.wide.u16 	%r47, %rs50, 191;
	add.s32 	%r49, %r44, %r47;
	add.s32 	%r50, %r49, %r62;
	ld.shared.u8 	%rs17, [%r50];
	ld.global.u32 	%r51, [%rd8];
	add.s32 	%r52, %r51, %r62;
	cvt.u64.u32 	%rd33, %r52;
	add.s64 	%rd34, %rd2, %rd33;
	st.global.u8 	[%rd34], %rs17;
	add.s32 	%r62, %r62, 1;
	ld.global.u8 	%rs50, [%rd7];
	cvt.u32.u16 	%r53, %rs50;
	and.b32  	%r54, %r53, 255;
	add.s32 	%r55, %r44, %r54;
	ld.shared.u8 	%r56, [%r55+48896];
	setp.lt.u32 	%p10, %r62, %r56;
	@%p10 bra 	$L__BB0_12;
$L__BB0_13:
	add.s32 	%r61, %r61, %r3;
	setp.lt.u32 	%p11, %r61, %r17;
	@%p11 bra 	$L__BB0_10;
	bra.uni 	$L__BB0_17;
$L__BB0_14:
	cvt.u32.u16 	%r27, %rs51;
	and.b32  	%r28, %r27, 255;
	mul.wide.u32 	%rd22, %r28, 255;
	mov.u64 	%rd23, d_bitSequenceConstMemory;
	add.s64 	%rd24, %rd23, %rd22;
	cvt.u64.u32 	%rd25, %r64;
	add.s64 	%rd26, %rd24, %rd25;
	ld.const.u8 	%rs12, [%rd26];
	ld.global.u32 	%r29, [%rd10];
	add.s32 	%r30, %r29, %r64;
	cvt.u64.u32 	%rd27, %r30;
	add.s64 	%rd28, %rd2, %rd27;
	st.global.u8 	[%rd28], %rs12;
$L__BB0_15:
	add.s32 	%r64, %r64, 1;
	ld.global.u8 	%rs51, [%rd9];
	cvt.u32.u16 	%r37, %rs51;
	and.b32  	%r38, %r37, 255;
	add.s32 	%r40, %r24, %r38;
	ld.shared.u8 	%r41, [%r40+48896];
	setp.lt.u32 	%p6, %r64, %r41;
	@%p6 bra 	$L__BB0_6;
$L__BB0_16:
	add.s32 	%r63, %r63, %r3;
	setp.lt.u32 	%p7, %r63, %r17;
	@%p7 bra 	$L__BB0_4;
$L__BB0_17:
	bar.sync 	0;
	shl.b32 	%r65, %r4, 3;
	mul.wide.u32 	%rd35, %r17, 4;
	add.s64 	%rd11, %rd3, %rd35;
	ld.global.u32 	%r57, [%rd11];
	setp.ge.u32 	%p12, %r65, %r57;
	@%p12 bra 	$L__BB0_23;
	shl.b32 	%r14, %r3, 3;
$L__BB0_19:
	shr.u32 	%r58, %r65, 3;
	cvt.u64.u32 	%rd36, %r58;
	add.s64 	%rd12, %rd4, %rd36;
	cvt.u64.u32 	%rd37, %r65;
	add.s64 	%rd13, %rd2, %rd37;
	ld.global.u8 	%rs18, [%rd13];
	setp.ne.s16 	%p13, %rs18, 0;
	@%p13 bra 	$L__BB0_21;
	ld.global.u8 	%rs21, [%rd12];
	shl.b16 	%rs52, %rs21, 1;
	bra.uni 	$L__BB0_22;
$L__BB0_21:
	ld.global.u8 	%rs19, [%rd12];
	shl.b16 	%rs20, %rs19, 1;
	or.b16  	%rs52, %rs20, 1;
$L__BB0_22:
	st.global.u8 	[%rd12], %rs52;
	ld.global.u8 	%rs22, [%rd13+1];
	setp.eq.s16 	%p14, %rs22, 0;
	shl.b16 	%rs23, %rs52, 1;
	or.b16  	%rs24, %rs23, 1;
	selp.b16 	%rs25, %rs23, %rs24, %p14;
	st.global.u8 	[%rd12], %rs25;
	ld.global.u8 	%rs26, [%rd13+2];
	setp.eq.s16 	%p15, %rs26, 0;
	shl.b16 	%rs27, %rs25, 1;
	or.b16  	%rs28, %rs27, 1;
	selp.b16 	%rs29, %rs27, %rs28, %p15;
	st.global.u8 	[%rd12], %rs29;
	ld.global.u8 	%rs30, [%rd13+3];
	setp.eq.s16 	%p16, %rs30, 0;
	shl.b16 	%rs31, %rs29, 1;
	or.b16  	%rs32, %rs31, 1;
	selp.b16 	%rs33, %rs31, %rs32, %p16;
	st.global.u8 	[%rd12], %rs33;
	ld.global.u8 	%rs34, [%rd13+4];
	setp.eq.s16 	%p17, %rs34, 0;
	shl.b16 	%rs35, %rs33, 1;
	or.b16  	%rs36, %rs35, 1;
	selp.b16 	%rs37, %rs35, %rs36, %p17;
	st.global.u8 	[%rd12], %rs37;
	ld.global.u8 	%rs38, [%rd13+5];
	setp.eq.s16 	%p18, %rs38, 0;
	shl.b16 	%rs39, %rs37, 1;
	or.b16  	%rs40, %rs39, 1;
	selp.b16 	%rs41, %rs39, %rs40, %p18;
	st.global.u8 	[%rd12], %rs41;
	ld.global.u8 	%rs42, [%rd13+6];
	setp.eq.s16 	%p19, %rs42, 0;
	shl.b16 	%rs43, %rs41, 1;
	or.b16  	%rs44, %rs43, 1;
	selp.b16 	%rs45, %rs43, %rs44, %p19;
	st.global.u8 	[%rd12], %rs45;
	ld.global.u8 	%rs46, [%rd13+7];
	setp.eq.s16 	%p20, %rs46, 0;
	shl.b16 	%rs47, %rs45, 1;
	or.b16  	%rs48, %rs47, 1;
	selp.b16 	%rs49, %rs47, %rs48, %p20;
	st.global.u8 	[%rd12], %rs49;
	add.s32 	%r65, %r65, %r14;
	ld.global.u32 	%r59, [%rd11];
	setp.lt.u32 	%p21, %r65, %r59;
	@%p21 bra 	$L__BB0_19;
$L__BB0_23:
	bar.sync 	0;
	ret;

}
	// .globl	_Z8compressPhPjP17huffmanDictionaryS_S_jjj
.visible .entry _Z8compressPhPjP17huffmanDictionaryS_S_jjj(
	.param .u64 .ptr .align 1 _Z8compressPhPjP17huffmanDictionaryS_S_jjj_param_0,
	.param .u64 .ptr .align 1 _Z8compressPhPjP17huffmanDictionaryS_S_jjj_param_1,
	.param .u64 .ptr .align 1 _Z8compressPhPjP17huffmanDictionaryS_S_jjj_param_2,
	.param .u64 .ptr .align 1 _Z8compressPhPjP17huffmanDictionaryS_S_jjj_param_3,
	.param .u64 .ptr .align 1 _Z8compressPhPjP17huffmanDictionaryS_S_jjj_param_4,
	.param .u32 _Z8compressPhPjP17huffmanDictionaryS_S_jjj_param_5,
	.param .u32 _Z8compressPhPjP17huffmanDictionaryS_S_jjj_param_6,
	.param .u32 _Z8compressPhPjP17huffmanDictionaryS_S_jjj_param_7
)
{
	.reg .pred 	%p<39>;
	.reg .b16 	%rs<98>;
	.reg .b32 	%r<113>;
	.reg .b64 	%rd<65>;
	// demoted variable
	.shared .align 1 .b8 _ZZ8compressPhPjP17huffmanDictionaryS_S_jjjE5table[49152];
	ld.param.u64 	%rd25, [_Z8compressPhPjP17huffmanDictionaryS_S_jjj_param_0];
	ld.param.u64 	%rd26, [_Z8compressPhPjP17huffmanDictionaryS_S_jjj_param_1];
	ld.param.u64 	%rd27, [_Z8compressPhPjP17huffmanDictionaryS_S_jjj_param_2];
	ld.param.u64 	%rd28, [_Z8compressPhPjP17huffmanDictionaryS_S_jjj_param_3];
	ld.param.u64 	%rd29, [_Z8compressPhPjP17huffmanDictionaryS_S_jjj_param_4];
	ld.param.u32 	%r34, [_Z8compressPhPjP17huffmanDictionaryS_S_jjj_param_5];
	ld.param.u32 	%r35, [_Z8compressPhPjP17huffmanDictionaryS_S_jjj_param_6];
	ld.param.u32 	%r36, [_Z8compressPhPjP17huffmanDictionaryS_S_jjj_param_7];
	cvta.to.global.u64 	%rd1, %rd27;
	cvta.to.global.u64 	%rd2, %rd29;
	cvta.to.global.u64 	%rd3, %rd28;
	cvta.to.global.u64 	%rd4, %rd26;
	cvta.to.global.u64 	%rd5, %rd25;
	mov.b64 	%rd63, 0;
	mov.u32 	%r102, _ZZ8compressPhPjP17huffmanDictionaryS_S_jjjE5table;
$L__BB1_1:
	add.s64 	%rd30, %rd1, %rd63;
	ld.global.u8 	%rs17, [%rd30];
	st.shared.u8 	[%r102], %rs17;
	add.s64 	%rd7, %rd63, 1;
	add.s32 	%r102, %r102, 1;
	setp.lt.u64 	%p1, %rd63, 49151;
	mov.u64 	%rd63, %rd7;
	@%p1 bra 	$L__BB1_1;
	mov.u32 	%r38, %ctaid.x;
	mov.u32 	%r3, %ntid.x;
	mov.u32 	%r39, %tid.x;
	mad.lo.s32 	%r4, %r38, %r3, %r39;
	setp.eq.s32 	%p2, %r35, 0;
	@%p2 bra 	$L__BB1_8;
	setp.ge.u32 	%p3, %r4, %r34;
	mov.u32 	%r108, %r4;
	@%p3 bra 	$L__BB1_27;
$L__BB1_4:
	cvt.u64.u32 	%rd31, %r108;
	add.s64 	%rd16, %rd5, %rd31;
	ld.global.u8 	%rs95, [%rd16];
	cvt.u32.u16 	%r40, %rs95;
	and.b32  	%r41, %r40, 255;
	mov.u32 	%r42, _ZZ8compressPhPjP17huffmanDictionaryS_S_jjjE5table;
	add.s32 	%r43, %r42, %r41;
	ld.shared.u8 	%rs18, [%r43+48896];
	setp.eq.s16 	%p4, %rs18, 0;
	@%p4 bra 	$L__BB1_26;
	mul.wide.u32 	%rd32, %r108, 4;
	add.s64 	%rd17, %rd4, %rd32;
	mov.b32 	%r109, 0;
$L__BB1_6:
	setp.gt.u32 	%p5, %r109, 190;
	@%p5 bra 	$L__BB1_24;
	mul.wide.u16 	%r49, %rs95, 191;
	add.s32 	%r51, %r42, %r49;
	add.s32 	%r52, %r51, %r109;
	ld.shared.u8 	%rs21, [%r52];
	ld.global.u32 	%r53, [%rd17];
	add.s32 	%r54, %r53, %r109;
	cvt.u64.u32 	%rd40, %r54;
	add.s64 	%rd41, %rd3, %rd40;
	st.global.u8 	[%rd41], %rs21;
	bra.uni 	$L__BB1_25;
$L__BB1_8:
	setp.ge.u32 	%p8, %r4, %r36;
	@%p8 bra 	$L__BB1_14;
	mov.u32 	%r62, _ZZ8compressPhPjP17huffmanDictionaryS_S_jjjE5table;
	mov.u32 	%r103, %r4;
$L__BB1_10:
	cvt.u64.u32 	%rd42, %r103;
	add.s64 	%rd8, %rd5, %rd42;
	ld.global.u8 	%rs93, [%rd8];
	cvt.u32.u16 	%r60, %rs93;
	and.b32  	%r61, %r60, 255;
	add.s32 	%r63, %r62, %r61;
	ld.shared.u8 	%rs22, [%r63+48896];
	setp.eq.s16 	%p9, %rs22, 0;
	@%p9 bra 	$L__BB1_13;
	mul.wide.u32 	%rd43, %r103, 4;
	add.s64 	%rd9, %rd4, %rd43;
	mov.b32 	%r104, 0;
$L__BB1_12:
	mul.wide.u16 	%r65, %rs93, 191;
	add.s32 	%r67, %r62, %r65;
	add.s32 	%r68, %r67, %r104;
	ld.shared.u8 	%rs24, [%r68];
	ld.global.u32 	%r69, [%rd9];
	add.s32 	%r70, %r69, %r104;
	cvt.u64.u32 	%rd44, %r70;
	add.s64 	%rd45, %rd3, %rd44;
	st.global.u8 	[%rd45], %rs24;
	add.s32 	%r104, %r104, 1;
	ld.global.u8 	%rs93, [%rd8];
	cvt.u32.u16 	%r71, %rs93;
	and.b32  	%r72, %r71, 255;
	add.s32 	%r73, %r62, %r72;
	ld.shared.u8 	%r74, [%r73+48896];
	setp.lt.u32 	%p10, %r104, %r74;
	@%p10 bra 	$L__BB1_12;
$L__BB1_13:
	add.s32 	%r103, %r103, %r3;
	setp.lt.u32 	%p11, %r103, %r36;
	@%p11 bra 	$L__BB1_10;
$L__BB1_14:
	add.s32 	%r105, %r36, %r4;
	add.s32 	%r10, %r34, -1;
	setp.ge.u32 	%p12, %r105, %r10;
	@%p12 bra 	$L__BB1_20;
	mov.u32 	%r77, _ZZ8compressPhPjP17huffmanDictionaryS_S_jjjE5table;
$L__BB1_16:
	cvt.u64.u32 	%rd46, %r105;
	add.s64 	%rd10, %rd5, %rd46;
	ld.global.u8 	%rs94, [%rd10+1];
	cvt.u32.u16 	%r75, %rs94;
	and.b32  	%r76, %r75, 255;
	add.s32 	%r78, %r77, %r76;
	ld.shared.u8 	%rs25, [%r78+48896];
	setp.eq.s16 	%p13, %rs25, 0;
	@%p13 bra 	$L__BB1_19;
	mul.wide.u32 	%rd47, %r105, 4;
	add.s64 	%rd11, %rd4, %rd47;
	mov.b32 	%r106, 0;
$L__BB1_18:
	mul.wide.u16 	%r80, %rs94, 191;
	add.s32 	%r82, %r77, %r80;
	add.s32 	%r83, %r82, %r106;
	ld.shared.u8 	%rs27, [%r83];
	ld.global.u32 	%r84, [%rd11+4];
	add.s32 	%r85, %r84, %r106;
	cvt.u64.u32 	%rd48, %r85;
	add.s64 	%rd49, %rd2, %rd48;
	st.global.u8 	[%rd49], %rs27;
	add.s32 	%r106, %r106, 1;
	ld.global.u8 	%rs94, [%rd10+1];
	cvt.u32.u16 	%r86, %rs94;
	and.b32  	%r87, %r86, 255;
	add.s32 	%r88, %r77, %r87;
	ld.shared.u8 	%r89, [%r88+48896];
	setp.lt.u32 	%p14, %r106, %r89;
	@%p14 bra 	$L__BB1_18;
$L__BB1_19:
	add.s32 	%r105, %r105, %r3;
	setp.lt.u32 	%p15, %r105, %r10;
	@%p15 bra 	$L__BB1_16;
$L__BB1_20:
	setp.ne.s32 	%p16, %r4, 0;
	@%p16 bra 	$L__BB1_27;
	cvt.u64.u32 	%rd50, %r36;
	add.s64 	%rd51, %rd5, %rd50;
	ld.global.u8 	%r15, [%rd51];
	mov.u32 	%r90, _ZZ8compressPhPjP17huffmanDictionaryS_S_jjjE5table;
	add.s32 	%r91, %r90, %r15;
	ld.shared.u8 	%rs7, [%r91+48896];
	setp.eq.s16 	%p17, %rs7, 0;
	@%p17 bra 	$L__BB1_27;
	add.s32 	%r92, %r36, 1;
	mul.wide.u32 	%rd53, %r92, 4;
	add.s64 	%rd54, %rd4, %rd53;
	ld.global.u32 	%r93, [%rd54];
	cvt.u32.u16 	%r94, %rs7;
	sub.s32 	%r95, %r93, %r94;
	cvt.u64.u32 	%rd55, %r95;
	add.s64 	%rd12, %rd2, %rd55;
	cvt.u64.u16 	%rd13, %rs7;
	mad.lo.s32 	%r107, %r15, 191, %r90;
	mov.b64 	%rd64, 0;
$L__BB1_23:
	ld.shared.u8 	%rs28, [%r107];
	add.s64 	%rd56, %rd12, %rd64;
	st.global.u8 	[%rd56], %rs28;
	add.s64 	%rd64, %rd64, 1;
	add.s32 	%r107, %r107, 1;
	setp.lt.u64 	%p18, %rd64, %rd13;
	@%p18 bra 	$L__BB1_23;
	bra.uni 	$L__BB1_27;
$L__BB1_24:
	cvt.u32.u16 	%r45, %rs95;
	and.b32  	%r46, %r45, 255;
	mul.wide.u32 	%rd33, %r46, 255;
	mov.u64 	%rd34, d_bitSequenceConstMemory;
	add.s64 	%rd35, %rd34, %rd33;
	cvt.u64.u32 	%rd36, %r109;
	add.s64 	%rd37, %rd35, %rd36;
	ld.const.u8 	%rs19, [%rd37];
	ld.global.u32 	%r47, [%rd17];
	add.s32 	%r48, %r47, %r109;
	cvt.u64.u32 	%rd38, %r48;
	add.s64 	%rd39, %rd3, %rd38;
	st.global.u8 	[%rd39], %rs19;
$L__BB1_25:
	add.s32 	%r109, %r109, 1;
	ld.global.u8 	%rs95, [%rd16];
	cvt.u32.u16 	%r55, %rs95;
	and.b32  	%r56, %r55, 255;
	add.s32 	%r58, %r42, %r56;
	ld.shared.u8 	%r59, [%r58+48896];
	setp.lt.u32 	%p6, %r109, %r59;
	@%p6 bra 	$L__BB1_6;
$L__BB1_26:
	add.s32 	%r108, %r108, %r3;
	setp.lt.u32 	%p7, %r108, %r34;
	@%p7 bra 	$L__BB1_4;
$L__BB1_27:
	bar.sync 	0;
	shl.b32 	%r112, %r4, 3;
	mul.wide.u32 	%rd57, %r36, 4;
	add.s64 	%rd18, %rd4, %rd57;
	ld.global.u32 	%r111, [%rd18];
	setp.ge.u32 	%p19, %r112, %r111;
	@%p19 bra 	$L__BB1_33;
	shl.b32 	%r25, %r3, 3;
	mov.u32 	%r110, %r112;
$L__BB1_29:
	shr.u32 	%r97, %r110, 3;
	cvt.u64.u32 	%rd58, %r97;
	add.s64 	%rd19, %rd5, %rd58;
	cvt.u64.u32 	%rd59, %r110;
	add.s64 	%rd20, %rd3, %rd59;
	ld.global.u8 	%rs29, [%rd20];
	setp.ne.s16 	%p20, %rs29, 0;
	@%p20 bra 	$L__BB1_31;
	ld.global.u8 	%rs32, [%rd19];
	shl.b16 	%rs96, %rs32, 1;
	bra.uni 	$L__BB1_32;
$L__BB1_31:
	ld.global.u8 	%rs30, [%rd19];
	shl.b16 	%rs31, %rs30, 1;
	or.b16  	%rs96, %rs31, 1;
$L__BB1_32:
	st.global.u8 	[%rd19], %rs96;
	ld.global.u8 	%rs33, [%rd20+1];
	setp.eq.s16 	%p21, %rs33, 0;
	shl.b16 	%rs34, %rs96, 1;
	or.b16  	%rs35, %rs34, 1;
	selp.b16 	%rs36, %rs34, %rs35, %p21;
	st.global.u8 	[%rd19], %rs36;
	ld.global.u8 	%rs37, [%rd20+2];
	setp.eq.s16 	%p22, %rs37, 0;
	shl.b16 	%rs38, %rs36, 1;
	or.b16  	%rs39, %rs38, 1;
	selp.b16 	%rs40, %rs38, %rs39, %p22;
	st.global.u8 	[%rd19], %rs40;
	ld.global.u8 	%rs41, [%rd20+3];
	setp.eq.s16 	%p23, %rs41, 0;
	shl.b16 	%rs42, %rs40, 1;
	or.b16  	%rs43, %rs42, 1;
	selp.b16 	%rs44, %rs42, %rs43, %p23;
	st.global.u8 	[%rd19], %rs44;
	ld.global.u8 	%rs45, [%rd20+4];
	setp.eq.s16 	%p24, %rs45, 0;
	shl.b16 	%rs46, %rs44, 1;
	or.b16  	%rs47, %rs46, 1;
	selp.b16 	%rs48, %rs46, %rs47, %p24;
	st.global.u8 	[%rd19], %rs48;
	ld.global.u8 	%rs49, [%rd20+5];
	setp.eq.s16 	%p25, %rs49, 0;
	shl.b16 	%rs50, %rs48, 1;
	or.b16  	%rs51, %rs50, 1;
	selp.b16 	%rs52, %rs50, %rs51, %p25;
	st.global.u8 	[%rd19], %rs52;
	ld.global.u8 	%rs53, [%rd20+6];
	setp.eq.s16 	%p26, %rs53, 0;
	shl.b16 	%rs54, %rs52, 1;
	or.b16  	%rs55, %rs54, 1;
	selp.b16 	%rs56, %rs54, %rs55, %p26;
	st.global.u8 	[%rd19], %rs56;
	ld.global.u8 	%rs57, [%rd20+7];
	setp.eq.s16 	%p27, %rs57, 0;
	shl.b16 	%rs58, %rs56, 1;
	or.b16  	%rs59, %rs58, 1;
	selp.b16 	%rs60, %rs58, %rs59, %p27;
	st.global.u8 	[%rd19], %rs60;
	add.s32 	%r110, %r110, %r25;
	ld.global.u32 	%r111, [%rd18];
	setp.lt.u32 	%p28, %r110, %r111;
	@%p28 bra 	$L__BB1_29;
$L__BB1_33:
	mul.wide.u32 	%rd60, %r34, 4;
	add.s64 	%rd21, %rd4, %rd60;
	ld.global.u32 	%r98, [%rd21];
	setp.ge.u32 	%p29, %r112, %r98;
	@%p29 bra 	$L__BB1_39;
	shl.b32 	%r30, %r3, 3;
	shr.u32 	%r31, %r111, 3;
$L__BB1_35:
	shr.u32 	%r99, %r112, 3;
	add.s32 	%r100, %r99, %r31;
	cvt.u64.u32 	%rd61, %r100;
	add.s64 	%rd22, %rd5, %rd61;
	cvt.u64.u32 	%rd62, %r112;
	add.s64 	%rd23, %rd2, %rd62;
	ld.global.u8 	%rs61, [%rd23];
	setp.ne.s16 	%p30, %rs61, 0;
	@%p30 bra 	$L__BB1_37;
	ld.global.u8 	%rs64, [%rd22];
	shl.b16 	%rs97, %rs64, 1;
	bra.uni 	$L__BB1_38;
$L__BB1_37:
	ld.global.u8 	%rs62, [%rd22];
	shl.b16 	%rs63, %rs62, 1;
	or.b16  	%rs97, %rs63, 1;
$L__BB1_38:
	st.global.u8 	[%rd22], %rs97;
	ld.global.u8 	%rs65, [%rd23+1];
	setp.eq.s16 	%p31, %rs65, 0;
	shl.b16 	%rs66, %rs97, 1;
	or.b16  	%rs67, %rs66, 1;
	selp.b16 	%rs68, %rs66, %rs67, %p31;
	st.global.u8 	[%rd22], %rs68;
	ld.global.u8 	%rs69, [%rd23+2];
	setp.eq.s16 	%p32, %rs69, 0;
	shl.b16 	%rs70, %rs68, 1;
	or.b16  	%rs71, %rs70, 1;
	selp.b16 	%rs72, %rs70, %rs71, %p32;
	st.global.u8 	[%rd22], %rs72;
	ld.global.u8 	%rs73, [%rd23+3];
	setp.eq.s16 	%p33, %rs73, 0;
	shl.b16 	%rs74, %rs72, 1;
	or.b16  	%rs75, %rs74, 1;
	selp.b16 	%rs76, %rs74, %rs75, %p33;
	st.global.u8 	[%rd22], %rs76;
	ld.global.u8 	%rs77, [%rd23+4];
	setp.eq.s16 	%p34, %rs77, 0;
	shl.b16 	%rs78, %rs76, 1;
	or.b16  	%rs79, %rs78, 1;
	selp.b16 	%rs80, %rs78, %rs79, %p34;
	st.global.u8 	[%rd22], %rs80;
	ld.global.u8 	%rs81, [%rd23+5];
	setp.eq.s16 	%p35, %rs81, 0;
	shl.b16 	%rs82, %rs80, 1;
	or.b16  	%rs83, %rs82, 1;
	selp.b16 	%rs84, %rs82, %rs83, %p35;
	st.global.u8 	[%rd22], %rs84;
	ld.global.u8 	%rs85, [%rd23+6];
	setp.eq.s16 	%p36, %rs85, 0;
	shl.b16 	%rs86, %rs84, 1;
	or.b16  	%rs87, %rs86, 1;
	selp.b16 	%rs88, %rs86, %rs87, %p36;
	st.global.u8 	[%rd22], %rs88;
	ld.global.u8 	%rs89, [%rd23+7];
	setp.eq.s16 	%p37, %rs89, 0;
	shl.b16 	%rs90, %rs88, 1;
	or.b16  	%rs91, %rs90, 1;
	selp.b16 	%rs92, %rs90, %rs91, %p37;
	st.global.u8 	[%rd22], %rs92;
	add.s32 	%r112, %r112, %r30;
	ld.global.u32 	%r101, [%rd21];
	setp.lt.u32 	%p38, %r112, %r101;
	@%p38 bra 	$L__BB1_35;
$L__BB1_39:
	ret;

}


// ===== COMPILED SASS (sm_100) =====

	.target	sm_100

	.elftype	@"ET_EXEC"


//--------------------- .note.nv.tkinfo           --------------------------
	.section	.note.nv.tkinfo,"",@"SHT_NOTE"
	.sectionflags	@"SHF_NOTE_NV_TKINFO"
	.tkinfo
        /*0018*/ 	.word	0x00000002
        /*0030*/ 	.string	""
        /*0030*/ 	.string	"ptxas"
        /*0030*/ 	.string	"Cuda compilation tools, release 13.0, V13.0.88"
        /*0030*/ 	.string	"Build cuda_13.0.r13.0/compiler.36424714_0"
        /*0030*/ 	.string	"-arch sm_100 -m 64 "



//--------------------- .note.nv.cuinfo           --------------------------
	.section	.note.nv.cuinfo,"",@"SHT_NOTE"
	.sectionflags	@"SHF_NOTE_NV_CUINFO"
        /*0018*/ 	.short	0x0002
        /*001a*/ 	.short	0x0064
        /*001c*/ 	.short	0x0082
	.zero		2


//--------------------- .nv.info                  --------------------------
	.section	.nv.info,"",@"SHT_CUDA_INFO"
	.align	4


	//----- nvinfo : EIATTR_REGCOUNT
	.align		4
        /*0000*/ 	.byte	0x04, 0x2f
        /*0002*/ 	.short	(.L_2 - .L_1)
	.align		4
.L_1:
        /*0004*/ 	.word	index@(_Z8compressPhPjP17huffmanDictionaryS_jj)
        /*0008*/ 	.word	0x00000015


	//----- nvinfo : EIATTR_FRAME_SIZE
	.align		4
.L_2:
        /*000c*/ 	.byte	0x04, 0x11
        /*000e*/ 	.short	(.L_4 - .L_3)
	.align		4
.L_3:
        /*0010*/ 	.word	index@(_Z8compressPhPjP17huffmanDictionaryS_jj)
        /*0014*/ 	.word	0x00000000


	//----- nvinfo : EIATTR_REGCOUNT
	.align		4
.L_4:
        /*0018*/ 	.byte	0x04, 0x2f
        /*001a*/ 	.short	(.L_6 - .L_5)
	.align		4
.L_5:
        /*001c*/ 	.word	index@(_Z8compressPhPjP17huffmanDictionaryS_S_jjj)
        /*0020*/ 	.word	0x00000015


	//----- nvinfo : EIATTR_FRAME_SIZE
	.align		4
.L_6:
        /*0024*/ 	.byte	0x04, 0x11
        /*0026*/ 	.short	(.L_8 - .L_7)
	.align		4
.L_7:
        /*0028*/ 	.word	index@(_Z8compressPhPjP17huffmanDictionaryS_S_jjj)
        /*002c*/ 	.word	0x00000000


	//----- nvinfo : EIATTR_MIN_STACK_SIZE
	.align		4
.L_8:
        /*0030*/ 	.byte	0x04, 0x12
        /*0032*/ 	.short	(.L_10 - .L_9)
	.align		4
.L_9:
        /*0034*/ 	.word	index@(_Z8compressPhPjP17huffmanDictionaryS_S_jjj)
        /*0038*/ 	.word	0x00000000


	//----- nvinfo : EIATTR_MIN_STACK_SIZE
	.align		4
.L_10:
        /*003c*/ 	.byte	0x04, 0x12
        /*003e*/ 	.short	(.L_12 - .L_11)
	.align		4
.L_11:
        /*0040*/ 	.word	index@(_Z8compressPhPjP17huffmanDictionaryS_jj)
        /*0044*/ 	.word	0x00000000
.L_12:


//--------------------- .nv.compat                --------------------------
	.section	.nv.compat,"",@"SHT_CUDA_COMPAT_INFO"
	.align	4
        /*0000*/ 	.byte	0x02, 0x09, 0x00, 0x00, 0x02, 0x02, 0x01, 0x00, 0x02, 0x05, 0x05, 0x00, 0x03, 0x07, 0x01, 0x01
        /*0010*/ 	.byte	0x02, 0x03, 0x00, 0x00, 0x02, 0x06, 0x01, 0x00, 0x04, 0x0b, 0x08, 0x00, 0x09, 0x00, 0x00, 0x00
        /*0020*/ 	.byte	0x00, 0x00, 0x00, 0x00


//--------------------- .nv.info._Z8compressPhPjP17huffmanDictionaryS_S_jjj --------------------------
	.section	.nv.info._Z8compressPhPjP17huffmanDictionaryS_S_jjj,"",@"SHT_CUDA_INFO"
	.sectionflags	@""
	.align	4


	//----- nvinfo : EIATTR_CUDA_API_VERSION
	.align		4
        /*0000*/ 	.byte	0x04, 0x37
        /*0002*/ 	.short	(.L_14 - .L_13)
.L_13:
        /*0004*/ 	.word	0x00000082


	//----- nvinfo : EIATTR_KPARAM_INFO
	.align		4
.L_14:
        /*0008*/ 	.byte	0x04, 0x17
        /*000a*/ 	.short	(.L_16 - .L_15)
.L_15:
        /*000c*/ 	.word	0x00000000
        /*0010*/ 	.short	0x0007
        /*0012*/ 	.short	0x0030
        /*0014*/ 	.byte	0x00, 0xf0, 0x11, 0x00


	//----- nvinfo : EIATTR_KPARAM_INFO
	.align		4
.L_16:
        /*0018*/ 	.byte	0x04, 0x17
        /*001a*/ 	.short	(.L_18 - .L_17)
.L_17:
        /*001c*/ 	.word	0x00000000
        /*0020*/ 	.short	0x0006
        /*0022*/ 	.short	0x002c
        /*0024*/ 	.byte	0x00, 0xf0, 0x11, 0x00


	//----- nvinfo : EIATTR_KPARAM_INFO
	.align		4
.L_18:
        /*0028*/ 	.byte	0x04, 0x17
        /*002a*/ 	.short	(.L_20 - .L_19)
.L_19:
        /*002c*/ 	.word	0x00000000
        /*0030*/ 	.short	0x0005
        /*0032*/ 	.short	0x0028
        /*0034*/ 	.byte	0x00, 0xf0, 0x11, 0x00


	//----- nvinfo : EIATTR_KPARAM_INFO
	.align		4
.L_20:
        /*0038*/ 	.byte	0x04, 0x17
        /*003a*/ 	.short	(.L_22 - .L_21)
.L_21:
        /*003c*/ 	.word	0x00000000
        /*0040*/ 	.short	0x0004
        /*0042*/ 	.short	0x0020
        /*0044*/ 	.byte	0x00, 0xf5, 0x21, 0x00


	//----- nvinfo : EIATTR_KPARAM_INFO
	.align		4
.L_22:
        /*0048*/ 	.byte	0x04, 0x17
        /*004a*/ 	.short	(.L_24 - .L_23)
.L_23:
        /*004c*/ 	.word	0x00000000
        /*0050*/ 	.short	0x0003
        /*0052*/ 	.short	0x0018
        /*0054*/ 	.byte	0x00, 0xf5, 0x21, 0x00


	//----- nvinfo : EIATTR_KPARAM_INFO
	.align		4
.L_24:
        /*0058*/ 	.byte	0x04, 0x17
        /*005a*/ 	.short	(.L_26 - .L_25)
.L_25:
        /*005c*/ 	.word	0x00000000
        /*0060*/ 	.short	0x0002
        /*0062*/ 	.short	0x0010
        /*0064*/ 	.byte	0x00, 0xf5, 0x21, 0x00


	//----- nvinfo : EIATTR_KPARAM_INFO
	.align		4
.L_26:
        /*0068*/ 	.byte	0x04, 0x17
        /*006a*/ 	.short	(.L_28 - .L_27)
.L_27:
        /*006c*/ 	.word	0x00000000
        /*0070*/ 	.short	0x0001
        /*0072*/ 	.short	0x0008
        /*0074*/ 	.byte	0x00, 0xf5, 0x21, 0x00


	//----- nvinfo : EIATTR_KPARAM_INFO
	.align		4
.L_28:
        /*0078*/ 	.byte	0x04, 0x17
        /*007a*/ 	.short	(.L_30 - .L_29)
.L_29:
        /*007c*/ 	.word	0x00000000
        /*0080*/ 	.short	0x0000
        /*0082*/ 	.short	0x0000
        /*0084*/ 	.byte	0x00, 0xf5, 0x21, 0x00


	//----- nvinfo : EIATTR_SPARSE_MMA_MASK
	.align		4
.L_30:
        /*0088*/ 	.byte	0x03, 0x50
        /*008a*/ 	.short	0x0000


	//----- nvinfo : EIATTR_MAXREG_COUNT
	.align		4
        /*008c*/ 	.byte	0x03, 0x1b
        /*008e*/ 	.short	0x00ff


	//----- nvinfo : EIATTR_NUM_BARRIERS
	.align		4
        /*0090*/ 	.byte	0x02, 0x4c
        /*0092*/ 	.byte	0x01
	.zero		1


	//----- nvinfo : EIATTR_MERCURY_ISA_VERSION
	.align		4
        /*0094*/ 	.byte	0x03, 0x5f
        /*0096*/ 	.short	0x0101


	//----- nvinfo : EIATTR_VRC_CTA_INIT_COUNT
	.align		4
        /*0098*/ 	.byte	0x02, 0x4a
	.zero		1
	.zero		1


	//----- nvinfo : EIATTR_EXIT_INSTR_OFFSETS
	.align		4
        /*009c*/ 	.byte	0x04, 0x1c
        /*009e*/ 	.short	(.L_32 - .L_31)


	//   ....[0]....
.L_31:
        /*00a0*/ 	.word	0x00001460


	//   ....[1]....
        /*00a4*/ 	.word	0x000017c0


	//----- nvinfo : EIATTR_CRS_STACK_SIZE
	.align		4
.L_32:
        /*00a8*/ 	.byte	0x04, 0x1e
        /*00aa*/ 	.short	(.L_34 - .L_33)
.L_33:
        /*00ac*/ 	.word	0x00000000


	//----- nvinfo : EIATTR_CBANK_PARAM_SIZE
	.align		4
.L_34:
        /*00b0*/ 	.byte	0x03, 0x19
        /*00b2*/ 	.short	0x0034


	//----- nvinfo : EIATTR_PARAM_CBANK
	.align		4
        /*00b4*/ 	.byte	0x04, 0x0a
        /*00b6*/ 	.short	(.L_36 - .L_35)
	.align		4
.L_35:
        /*00b8*/ 	.word	index@(.nv.constant0._Z8compressPhPjP17huffmanDictionaryS_S_jjj)
        /*00bc*/ 	.short	0x0380
        /*00be*/ 	.short	0x0034


	//----- nvinfo : EIATTR_SW_WAR
	.align		4
.L_36:
        /*00c0*/ 	.byte	0x04, 0x36
        /*00c2*/ 	.short	(.L_38 - .L_37)
.L_37:
        /*00c4*/ 	.word	0x00000008
.L_38:


//--------------------- .nv.info._Z8compressPhPjP17huffmanDictionaryS_jj --------------------------
	.section	.nv.info._Z8compressPhPjP17huffmanDictionaryS_jj,"",@"SHT_CUDA_INFO"
	.sectionflags	@""
	.align	4


	//----- nvinfo : EIATTR_CUDA_API_VERSION
	.align		4
        /*0000*/ 	.byte	0x04, 0x37
        /*0002*/ 	.short	(.L_40 - .L_39)
.L_39:
        /*0004*/ 	.word	0x00000082


	//----- nvinfo : EIATTR_KPARAM_INFO
	.align		4
.L_40:
        /*0008*/ 	.byte	0x04, 0x17
        /*000a*/ 	.short	(.L_42 - .L_41)
.L_41:
        /*000c*/ 	.word	0x00000000
        /*0010*/ 	.short	0x0005
        /*0012*/ 	.short	0x0024
        /*0014*/ 	.byte	0x00, 0xf0, 0x11, 0x00


	//----- nvinfo : EIATTR_KPARAM_INFO
	.align		4
.L_42:
        /*0018*/ 	.byte	0x04, 0x17
        /*001a*/ 	.short	(.L_44 - .L_43)
.L_43:
        /*001c*/ 	.word	0x00000000
        /*0020*/ 	.short	0x0004
        /*0022*/ 	.short	0x0020
        /*0024*/ 	.byte	0x00, 0xf0, 0x11, 0x00


	//----- nvinfo : EIATTR_KPARAM_INFO
	.align		4
.L_44:
        /*0028*/ 	.byte	0x04, 0x17
        /*002a*/ 	.short	(.L_46 - .L_45)
.L_45:
        /*002c*/ 	.word	0x00000000
        /*0030*/ 	.short	0x0003
        /*0032*/ 	.short	0x0018
        /*0034*/ 	.byte	0x00, 0xf5, 0x21, 0x00


	//----- nvinfo : EIATTR_KPARAM_INFO
	.align		4
.L_46:
        /*0038*/ 	.byte	0x04, 0x17
        /*003a*/ 	.short	(.L_48 - .L_47)
.L_47:
        /*003c*/ 	.word	0x00000000
        /*0040*/ 	.short	0x0002
        /*0042*/ 	.short	0x0010
        /*0044*/ 	.byte	0x00, 0xf5, 0x21, 0x00


	//----- nvinfo : EIATTR_KPARAM_INFO
	.align		4
.L_48:
        /*0048*/ 	.byte	0x04, 0x17
        /*004a*/ 	.short	(.L_50 - .L_49)
.L_49:
        /*004c*/ 	.word	0x00000000
        /*0050*/ 	.short	0x0001
        /*0052*/ 	.short	0x0008
        /*0054*/ 	.byte	0x00, 0xf5, 0x21, 0x00


	//----- nvinfo : EIATTR_KPARAM_INFO
	.align		4
.L_50:
        /*0058*/ 	.byte	0x04, 0x17
        /*005a*/ 	.short	(.L_52 - .L_51)
.L_51:
        /*005c*/ 	.word	0x00000000
        /*0060*/ 	.short	0x0000
        /*0062*/ 	.short	0x0000
        /*0064*/ 	.byte	0x00, 0xf5, 0x21, 0x00


	//----- nvinfo : EIATTR_SPARSE_MMA_MASK
	.align		4
.L_52:
        /*0068*/ 	.byte	0x03, 0x50
        /*006a*/ 	.short	0x0000


	//----- nvinfo : EIATTR_MAXREG_COUNT
	.align		4
        /*006c*/ 	.byte	0x03, 0x1b
        /*006e*/ 	.short	0x00ff


	//----- nvinfo : EIATTR_NUM_BARRIERS
	.align		4
        /*0070*/ 	.byte	0x02, 0x4c
        /*0072*/ 	.byte	0x01
	.zero		1


	//----- nvinfo : EIATTR_MERCURY_ISA_VERSION
	.align		4
        /*0074*/ 	.byte	0x03, 0x5f
        /*0076*/ 	.short	0x0101


	//----- nvinfo : EIATTR_VRC_CTA_INIT_COUNT
	.align		4
        /*0078*/ 	.byte	0x02, 0x4a
	.zero		1
	.zero		1


	//----- nvinfo : EIATTR_EXIT_INSTR_OFFSETS
	.align		4
        /*007c*/ 	.byte	0x04, 0x1c
        /*007e*/ 	.short	(.L_54 - .L_53)


	//   ....[0]....
.L_53:
        /*0080*/ 	.word	0x00000bb0


	//----- nvinfo : EIATTR_CRS_STACK_SIZE
	.align		4
.L_54:
        /*0084*/ 	.byte	0x04, 0x1e
        /*0086*/ 	.short	(.L_56 - .L_55)
.L_55:
        /*0088*/ 	.word	0x00000000


	//----- nvinfo : EIATTR_CBANK_PARAM_SIZE
	.align		4
.L_56:
        /*008c*/ 	.byte	0x03, 0x19
        /*008e*/ 	.short	0x0028


	//----- nvinfo : EIATTR_PARAM_CBANK
	.align		4
        /*0090*/ 	.byte	0x04, 0x0a
        /*0092*/ 	.short	(.L_58 - .L_57)
	.align		4
.L_57:
        /*0094*/ 	.word	index@(.nv.constant0._Z8compressPhPjP17huffmanDictionaryS_jj)
        /*0098*/ 	.short	0x0380
        /*009a*/ 	.short	0x0028


	//----- nvinfo : EIATTR_SW_WAR
	.align		4
.L_58:
        /*009c*/ 	.byte	0x04, 0x36
        /*009e*/ 	.short	(.L_60 - .L_59)
.L_59:
        /*00a0*/ 	.word	0x00000008
.L_60:


//--------------------- .nv.callgraph             --------------------------
	.section	.nv.callgraph,"",@"SHT_CUDA_CALLGRAPH"
	.align	4
	.sectionentsize	8
	.align		4
        /*0000*/ 	.word	0x00000000
	.align		4
        /*0004*/ 	.word	0xffffffff
	.align		4
        /*0008*/ 	.word	0x00000000
	.align		4
        /*000c*/ 	.word	0xfffffffe
	.align		4
        /*0010*/ 	.word	0x00000000
	.align		4
        /*0014*/ 	.word	0xfffffffd
	.align		4
        /*0018*/ 	.word	0x00000000
	.align		4
        /*001c*/ 	.word	0xfffffffc


//--------------------- .nv.constant3             --------------------------
	.section	.nv.constant3,"a",@progbits
.nv.constant3:
	.type		d_bitSequenceConstMemory,@object
	.size		d_bitSequenceConstMemory,(.L_0 - d_bitSequenceConstMemory)
d_bitSequenceConstMemory:
	.zero		65280
.L_0:


//--------------------- .text._Z8compressPhPjP17huffmanDictionaryS_S_jjj --------------------------
	.section	.text._Z8compressPhPjP17huffmanDictionaryS_S_jjj,"ax",@progbits
	.align	128
        .global         _Z8compressPhPjP17huffmanDictionaryS_S_jjj
        .type           _Z8compressPhPjP17huffmanDictionaryS_S_jjj,@function
        .size           _Z8compressPhPjP17huffmanDictionaryS_S_jjj,(.L_x_48 - _Z8compressPhPjP17huffmanDictionaryS_S_jjj)
        .other          _Z8compressPhPjP17huffmanDictionaryS_S_jjj,@"STO_CUDA_ENTRY STV_DEFAULT"
_Z8compressPhPjP17huffmanDictionaryS_S_jjj:
.text._Z8compressPhPjP17huffmanDictionaryS_S_jjj:
[----:B------:R-:W-:Y:S08]  /*0000*/  LDC R1, c[0x0][0x37c] ;  /* 0x0000df00ff017b82 */ /* 0x000ff00000000800 */
[----:B------:R-:W0:Y:S01]  /*0010*/  S2UR UR6, SR_CgaCtaId ;  /* 0x00000000000679c3 */ /* 0x000e220000008800 */
[----:B------:R-:W-:Y:S01]  /*0020*/  UMOV UR4, 0x400 ;  /* 0x0000040000047882 */ /* 0x000fe20000000000 */
[----:B------:R-:W1:Y:S01]  /*0030*/  LDCU.64 UR10, c[0x0][0x358] ;  /* 0x00006b00ff0a77ac */ /* 0x000e620008000a00 */
[----:B------:R-:W2:Y:S01]  /*0040*/  LDCU.64 UR12, c[0x0][0x390] ;  /* 0x00007200ff0c77ac */ /* 0x000ea20008000a00 */
[----:B------:R-:W-:Y:S01]  /*0050*/  UMOV UR5, URZ ;  /* 0x000000ff00057c82 */ /* 0x000fe20008000000 */
[----:B0-----:R-:W-:-:S03]  /*0060*/  ULEA UR6, UR6, UR4, 0x18 ;  /* 0x0000000406067291 */ /* 0x001fc6000f8ec0ff */
[----:B------:R-:W-:-:S04]  /*0070*/  UMOV UR4, URZ ;  /* 0x000000ff00047c82 */ /* 0x000fc80008000000 */
[----:B-12---:R-:W-:-:S05]  /*0080*/  UMOV UR7, UR6 ;  /* 0x0000000600077c82 */ /* 0x006fca0008000000 */
.L_x_0:
[----:B------:R-:W-:-:S04]  /*0090*/  UIADD3 UR8, UP0, UPT, UR4, UR12, URZ ;  /* 0x0000000c04087290 */ /* 0x000fc8000ff1e0ff */
[----:B------:R-:W-:Y:S02]  /*00a0*/  UIADD3.X UR9, UPT, UPT, UR5, UR13, URZ, UP0, !UPT ;  /* 0x0000000d05097290 */ /* 0x000fe400087fe4ff */
[----:B0-----:R-:W-:-:S04]  /*00b0*/  IMAD.U32 R2, RZ, RZ, UR8 ;  /* 0x00000008ff027e24 */ /* 0x001fc8000f8e00ff */
[----:B------:R-:W-:-:S05]  /*00c0*/  IMAD.U32 R3, RZ, RZ, UR9 ;  /* 0x00000009ff037e24 */ /* 0x000fca000f8e00ff */
[----:B------:R-:W2:Y:S01]  /*00d0*/  LDG.E.U8 R2, desc[UR10][R2.64] ;  /* 0x0000000a02027981 */ /* 0x000ea2000c1e1100 */
[----:B------:R-:W-:Y:S02]  /*00e0*/  UISETP.GE.U32.AND UP0, UPT, UR4, 0xbfff, UPT ;  /* 0x0000bfff0400788c */ /* 0x000fe4000bf06070 */
[----:B------:R-:W-:Y:S02]  /*00f0*/  UIADD3 UR8, UP1, UPT, UR4, 0x1, URZ ;  /* 0x0000000104087890 */ /* 0x000fe4000ff3e0ff */
[----:B------:R-:W-:Y:S02]  /*0100*/  UISETP.GE.U32.AND.EX UP0, UPT, UR5, URZ, UPT, UP0 ;  /* 0x000000ff0500728c */ /* 0x000fe4000bf06100 */
[----:B------:R-:W-:-:S03]  /*0110*/  UIADD3.X UR9, UPT, UPT, URZ, UR5, URZ, UP1, !UPT ;  /* 0x00000005ff097290 */ /* 0x000fc60008ffe4ff */
[----:B------:R-:W-:-:S04]  /*0120*/  UMOV UR4, UR8 ;  /* 0x0000000800047c82 */ /* 0x000fc80008000000 */
[----:B------:R-:W-:Y:S01]  /*0130*/  UMOV UR5, UR9 ;  /* 0x0000000900057c82 */ /* 0x000fe20008000000 */
[----:B--2---:R0:W-:Y:S01]  /*0140*/  STS.U8 [UR7], R2 ;  /* 0x00000002ff007988 */ /* 0x0041e20008000007 */
[----:B------:R-:W-:Y:S01]  /*0150*/  UIADD3 UR7, UPT, UPT, UR7, 0x1, URZ ;  /* 0x0000000107077890 */ /* 0x000fe2000fffe0ff */
[----:B------:R-:W-:Y:S11]  /*0160*/  BRA.U !UP0, `(.L_x_0) ;  /* 0xfffffffd08c87547 */ /* 0x000ff6000b83ffff */
[----:B------:R-:W0:Y:S01]  /*0170*/  S2R R3, SR_TID.X ;  /* 0x0000000000037919 */ /* 0x000e220000002100 */
[----:B------:R-:W1:Y:S01]  /*0180*/  LDCU UR5, c[0x0][0x3ac] ;  /* 0x00007580ff0577ac */ /* 0x000e620008000800 */
[----:B------:R-:W0:Y:S01]  /*0190*/  S2UR UR4, SR_CTAID.X ;  /* 0x00000000000479c3 */ /* 0x000e220000002500 */
[----:B------:R-:W-:Y:S07]  /*01a0*/  BSSY.RECONVERGENT B0, `(.L_x_1) ;  /* 0x00000e5000007945 */ /* 0x000fee0003800200 */
[----:B------:R-:W0:Y:S01]  /*01b0*/  LDC R0, c[0x0][0x360] ;  /* 0x0000d800ff007b82 */ /* 0x000e220000000800 */
[----:B-1----:R-:W-:Y:S01]  /*01c0*/  UISETP.NE.AND UP0, UPT, UR5, URZ, UPT ;  /* 0x000000ff0500728c */ /* 0x002fe2000bf05270 */
[----:B0-----:R-:W-:-:S08]  /*01d0*/  IMAD R2, R0, UR4, R3 ;  /* 0x0000000400027c24 */ /* 0x001fd0000f8e0203 */
[----:B------:R-:W-:Y:S05]  /*01e0*/  BRA.U !UP0, `(.L_x_2) ;  /* 0x0000000108d07547 */ /* 0x000fea000b800000 */
[----:B------:R-:W0:Y:S01]  /*01f0*/  LDCU UR4, c[0x0][0x3a8] ;  /* 0x00007500ff0477ac */ /* 0x000e220008000800 */
[----:B------:R-:W1:Y:S01]  /*0200*/  LDCU.64 UR6, c[0x0][0x398] ;  /* 0x00007300ff0677ac */ /* 0x000e620008000a00 */
[----:B0-----:R-:W-:-:S13]  /*0210*/  ISETP.GE.U32.AND P0, PT, R2, UR4, PT ;  /* 0x0000000402007c0c */ /* 0x001fda000bf06070 */
[----:B-1----:R-:W-:Y:S05]  /*0220*/  @P0 BRA `(.L_x_3) ;  /* 0x0000000c00700947 */ /* 0x002fea0003800000 */
[----:B------:R-:W-:Y:S01]  /*0230*/  BSSY.RECONVERGENT B1, `(.L_x_4) ;  /* 0x000002e000017945 */ /* 0x000fe20003800200 */
[----:B------:R-:W-:-:S07]  /*0240*/  IMAD.MOV.U32 R3, RZ, RZ, R2 ;  /* 0x000000ffff037224 */ /* 0x000fce00078e0002 */
.L_x_8:
[----:B------:R-:W0:Y:S02]  /*0250*/  LDCU.64 UR4, c[0x0][0x380] ;  /* 0x00007000ff0477ac */ /* 0x000e240008000a00 */
[----:B0-----:R-:W-:-:S05]  /*0260*/  IADD3 R4, P0, PT, R3, UR4, RZ ;  /* 0x0000000403047c10 */ /* 0x001fca000ff1e0ff */
[----:B------:R-:W-:-:S05]  /*0270*/  IMAD.X R5, RZ, RZ, UR5, P0 ;  /* 0x00000005ff057e24 */ /* 0x000fca00080e06ff */
[----:B------:R-:W2:Y:S01]  /*0280*/  LDG.E.U8 R9, desc[UR10][R4.64] ;  /* 0x0000000a04097981 */ /* 0x000ea2000c1e1100 */
[----:B------:R-:W-:Y:S01]  /*0290*/  MOV R8, 0x400 ;  /* 0x0000040000087802 */ /* 0x000fe20000000f00 */
[----:B------:R-:W-:Y:S01]  /*02a0*/  BSSY.RECONVERGENT B2, `(.L_x_5) ;  /* 0x0000022000027945 */ /* 0x000fe20003800200 */
[----:B------:R-:W0:Y:S02]  /*02b0*/  S2R R7, SR_CgaCtaId ;  /* 0x0000000000077919 */ /* 0x000e240000008800 */
[----:B0-----:R-:W-:-:S05]  /*02c0*/  LEA R8, R7, R8, 0x18 ;  /* 0x0000000807087211 */ /* 0x001fca00078ec0ff */
[----:B--2---:R-:W-:-:S06]  /*02d0*/  IMAD.IADD R6, R8, 0x1, R9 ;  /* 0x0000000108067824 */ /* 0x004fcc00078e0209 */
[----:B------:R-:W0:Y:S02]  /*02e0*/  LDS.U8 R6, [R6+0xbf00] ;  /* 0x00bf000006067984 */ /* 0x000e240000000000 */
[----:B0-----:R-:W-:-:S13]  /*02f0*/  ISETP.NE.AND P0, PT, R6, RZ, PT ;  /* 0x000000ff0600720c */ /* 0x001fda0003f05270 */
[----:B------:R-:W-:Y:S05]  /*0300*/  @!P0 BRA `(.L_x_6) ;  /* 0x00000000006c8947 */ /* 0x000fea0003800000 */
[----:B------:R-:W0:Y:S01]  /*0310*/  LDC.64 R6, c[0x0][0x388] ;  /* 0x0000e200ff067b82 */ /* 0x000e220000000a00 */
[----:B------:R-:W-:Y:S02]  /*0320*/  IMAD.MOV.U32 R14, RZ, RZ, RZ ;  /* 0x000000ffff0e7224 */ /* 0x000fe400078e00ff */
[----:B0-----:R-:W-:-:S07]  /*0330*/  IMAD.WIDE.U32 R6, R3, 0x4, R6 ;  /* 0x0000000403067825 */ /* 0x001fce00078e0006 */
.L_x_7:
[----:B------:R-:W-:-:S13]  /*0340*/  ISETP.GT.U32.AND P0, PT, R14, 0xbe, PT ;  /* 0x000000be0e00780c */ /* 0x000fda0003f04070 */
[----:B------:R-:W2:Y:S01]  /*0350*/  @!P0 LDG.E R13, desc[UR10][R6.64] ;  /* 0x0000000a060d8981 */ /* 0x000ea2000c1e1900 */
[----:B------:R-:W-:-:S05]  /*0360*/  @!P0 LOP3.LUT R11, R9, 0xffff, RZ, 0xc0, !PT ;  /* 0x0000ffff090b8812 */ /* 0x000fca00078ec0ff */
[----:B------:R-:W-:-:S04]  /*0370*/  @!P0 IMAD R11, R11, 0xbf, R8 ;  /* 0x000000bf0b0b8824 */ /* 0x000fc800078e0208 */
[----:B------:R-:W-:-:S06]  /*0380*/  @!P0 IMAD.IADD R15, R11, 0x1, R14 ;  /* 0x000000010b0f8824 */ /* 0x000fcc00078e020e */
[----:B------:R-:W0:Y:S01]  /*0390*/  @!P0 LDS.U8 R15, [R15] ;  /* 0x000000000f0f8984 */ /* 0x000e220000000000 */
[----:B------:R-:W-:Y:S01]  /*03a0*/  @P0 LOP3.LUT R9, R9, 0xff, RZ, 0xc0, !PT ;  /* 0x000000ff09090812 */ /* 0x000fe200078ec0ff */
[----:B--2---:R-:W-:-:S05]  /*03b0*/  @!P0 IMAD.IADD R13, R13, 0x1, R14 ;  /* 0x000000010d0d8824 */ /* 0x004fca00078e020e */
[----:B------:R-:W-:-:S05]  /*03c0*/  @!P0 IADD3 R10, P1, PT, R13, UR6, RZ ;  /* 0x000000060d0a8c10 */ /* 0x000fca000ff3e0ff */
[----:B------:R-:W-:-:S05]  /*03d0*/  @!P0 IMAD.X R11, RZ, RZ, UR7, P1 ;  /* 0x00000007ff0b8e24 */ /* 0x000fca00088e06ff */
[----:B0-----:R-:W-:Y:S04]  /*03e0*/  @!P0 STG.E.U8 desc[UR10][R10.64], R15 ;  /* 0x0000000f0a008986 */ /* 0x001fe8000c10110a */
[----:B------:R-:W2:Y:S01]  /*03f0*/  @P0 LDG.E R13, desc[UR10][R6.64] ;  /* 0x0000000a060d0981 */ /* 0x000ea2000c1e1900 */
[----:B------:R-:W-:-:S04]  /*0400*/  @P0 IMAD R16, R9, 0xff, R14 ;  /* 0x000000ff09100824 */ /* 0x000fc800078e020e */
[----:B------:R-:W0:Y:S01]  /*0410*/  @P0 LDC.U8 R17, c[0x3][R16] ;  /* 0x00c0000010110b82 */ /* 0x000e220000000000 */
[----:B--2---:R-:W-:-:S05]  /*0420*/  @P0 IMAD.IADD R13, R13, 0x1, R14 ;  /* 0x000000010d0d0824 */ /* 0x004fca00078e020e */
[----:B------:R-:W-:-:S05]  /*0430*/  @P0 IADD3 R12, P1, PT, R13, UR6, RZ ;  /* 0x000000060d0c0c10 */ /* 0x000fca000ff3e0ff */
[----:B------:R-:W-:-:S05]  /*0440*/  @P0 IMAD.X R13, RZ, RZ, UR7, P1 ;  /* 0x00000007ff0d0e24 */ /* 0x000fca00088e06ff */
[----:B0-----:R-:W-:Y:S04]  /*0450*/  @P0 STG.E.U8 desc[UR10][R12.64], R17 ;  /* 0x000000110c000986 */ /* 0x001fe8000c10110a */
[----:B------:R-:W2:Y:S01]  /*0460*/  LDG.E.U8 R9, desc[UR10][R4.64] ;  /* 0x0000000a04097981 */ /* 0x000ea2000c1e1100 */
[----:B------:R-:W-:Y:S02]  /*0470*/  VIADD R14, R14, 0x1 ;  /* 0x000000010e0e7836 */ /* 0x000fe40000000000 */
[----:B--2---:R-:W-:-:S05]  /*0480*/  IMAD.IADD R18, R8, 0x1, R9 ;  /* 0x0000000108127824 */ /* 0x004fca00078e0209 */
[----:B------:R-:W0:Y:S02]  /*0490*/  LDS.U8 R11, [R18+0xbf00] ;  /* 0x00bf0000120b7984 */ /* 0x000e240000000000 */
[----:B0-----:R-:W-:-:S13]  /*04a0*/  ISETP.GE.U32.AND P0, PT, R14, R11, PT ;  /* 0x0000000b0e00720c */ /* 0x001fda0003f06070 */
[----:B------:R-:W-:Y:S05]  /*04b0*/  @!P0 BRA `(.L_x_7) ;  /* 0xfffffffc00a08947 */ /* 0x000fea000383ffff */
.L_x_6:
[----:B------:R-:W-:Y:S05]  /*04c0*/  BSYNC.RECONVERGENT B2 ;  /* 0x0000000000027941 */ /* 0x000fea0003800200 */
.L_x_5:
[----:B------:R-:W0:Y:S01]  /*04d0*/  LDCU UR4, c[0x0][0x3a8] ;  /* 0x00007500ff0477ac */ /* 0x000e220008000800 */
[----:B------:R-:W-:-:S05]  /*04e0*/  IMAD.IADD R3, R0, 0x1, R3 ;  /* 0x0000000100037824 */ /* 0x000fca00078e0203 */
[----:B0-----:R-:W-:-:S13]  /*04f0*/  ISETP.GE.U32.AND P0, PT, R3, UR4, PT ;  /* 0x0000000403007c0c */ /* 0x001fda000bf06070 */
[----:B------:R-:W-:Y:S05]  /*0500*/  @!P0 BRA `(.L_x_8) ;  /* 0xfffffffc00508947 */ /* 0x000fea000383ffff */
[----:B------:R-:W-:Y:S05]  /*0510*/  BSYNC.RECONVERGENT B1 ;  /* 0x0000000000017941 */ /* 0x000fea0003800200 */
.L_x_4:
[----:B------:R-:W-:Y:S05]  /*0520*/  BRA `(.L_x_3) ;  /* 0x0000000800b07947 */ /* 0x000fea0003800000 */
.L_x_2:
[----:B------:R-:W0:Y:S01]  /*0530*/  LDCU UR4, c[0x0][0x3b0] ;  /* 0x00007600ff0477ac */ /* 0x000e220008000800 */
[----:B------:R-:W-:Y:S01]  /*0540*/  BSSY.RECONVERGENT B1, `(.L_x_9) ;  /* 0x0000027000017945 */ /* 0x000fe20003800200 */
[----:B------:R-:W1:Y:S01]  /*0550*/  LDCU.64 UR8, c[0x0][0x398] ;  /* 0x00007300ff0877ac */ /* 0x000e620008000a00 */
[----:B0-----:R-:W-:-:S05]  /*0560*/  IMAD.U32 R5, RZ, RZ, UR4 ;  /* 0x00000004ff057e24 */ /* 0x001fca000f8e00ff */
[----:B------:R-:W-:-:S13]  /*0570*/  ISETP.GE.U32.AND P0, PT, R2, R5, PT ;  /* 0x000000050200720c */ /* 0x000fda0003f06070 */
[----:B-1----:R-:W-:Y:S05]  /*0580*/  @P0 BRA `(.L_x_10) ;  /* 0x0000000000880947 */ /* 0x002fea0003800000 */
[----:B------:R-:W-:-:S07]  /*0590*/  IMAD.MOV.U32 R3, RZ, RZ, R2 ;  /* 0x000000ffff037224 */ /* 0x000fce00078e0002 */
.L_x_14:
[----:B------:R-:W0:Y:S02]  /*05a0*/  LDCU.64 UR4, c[0x0][0x380] ;  /* 0x00007000ff0477ac */ /* 0x000e240008000a00 */
[----:B0-----:R-:W-:-:S05]  /*05b0*/  IADD3 R4, P0, PT, R3, UR4, RZ ;  /* 0x0000000403047c10 */ /* 0x001fca000ff1e0ff */
[----:B------:R-:W-:-:S05]  /*05c0*/  IMAD.X R5, RZ, RZ, UR5, P0 ;  /* 0x00000005ff057e24 */ /* 0x000fca00080e06ff */
[----:B------:R-:W2:Y:S01]  /*05d0*/  LDG.E.U8 R8, desc[UR10][R4.64] ;  /* 0x0000000a04087981 */ /* 0x000ea2000c1e1100 */
[----:B------:R-:W-:Y:S03]  /*05e0*/  BSSY.RECONVERGENT B2, `(.L_x_11) ;  /* 0x0000017000027945 */ /* 0x000fe60003800200 */
[----:B--2---:R-:W0:Y:S02]  /*05f0*/  LDS.U8 R6, [R8+UR6+0xbf00] ;  /* 0x00bf000608067984 */ /* 0x004e240008000000 */
[----:B0-----:R-:W-:-:S13]  /*0600*/  ISETP.NE.AND P0, PT, R6, RZ, PT ;  /* 0x000000ff0600720c */ /* 0x001fda0003f05270 */
[----:B------:R-:W-:Y:S05]  /*0610*/  @!P0 BRA `(.L_x_12) ;  /* 0x00000000004c8947 */ /* 0x000fea0003800000 */
[----:B------:R-:W0:Y:S01]  /*0620*/  LDC.64 R6, c[0x0][0x388] ;  /* 0x0000e200ff067b82 */ /* 0x000e220000000a00 */
[----:B------:R-:W-:Y:S01]  /*0630*/  PRMT R10, R8, 0x7610, R10 ;  /* 0x00007610080a7816 */ /* 0x000fe2000000000a */
[----:B------:R-:W-:Y:S02]  /*0640*/  IMAD.MOV.U32 R11, RZ, RZ, RZ ;  /* 0x000000ffff0b7224 */ /* 0x000fe400078e00ff */
[----:B0-----:R-:W-:-:S07]  /*0650*/  IMAD.WIDE.U32 R6, R3, 0x4, R6 ;  /* 0x0000000403067825 */ /* 0x001fce00078e0006 */
.L_x_13:
[----:B------:R-:W2:Y:S01]  /*0660*/  LDG.E R14, desc[UR10][R6.64] ;  /* 0x0000000a060e7981 */ /* 0x000ea2000c1e1900 */
[----:B------:R-:W-:Y:S01]  /*0670*/  LOP3.LUT R8, R10, 0xffff, RZ, 0xc0, !PT ;  /* 0x0000ffff0a087812 */ /* 0x000fe200078ec0ff */
[----:B------:R-:W-:-:S04]  /*0680*/  IMAD.U32 R9, RZ, RZ, UR6 ;  /* 0x00000006ff097e24 */ /* 0x000fc8000f8e00ff */
[----:B------:R-:W-:-:S04]  /*0690*/  IMAD R8, R8, 0xbf, R9 ;  /* 0x000000bf08087824 */ /* 0x000fc800078e0209 */
[----:B------:R-:W-:-:S05]  /*06a0*/  IMAD.IADD R12, R8, 0x1, R11 ;  /* 0x00000001080c7824 */ /* 0x000fca00078e020b */
[----:B------:R-:W0:Y:S01]  /*06b0*/  LDS.U8 R13, [R12] ;  /* 0x000000000c0d7984 */ /* 0x000e220000000000 */
[----:B--2---:R-:W-:-:S05]  /*06c0*/  IMAD.IADD R14, R14, 0x1, R11 ;  /* 0x000000010e0e7824 */ /* 0x004fca00078e020b */
[----:B------:R-:W-:-:S04]  /*06d0*/  IADD3 R8, P0, PT, R14, UR8, RZ ;  /* 0x000000080e087c10 */ /* 0x000fc8000ff1e0ff */
[----:B------:R-:W-:-:S05]  /*06e0*/  IADD3.X R9, PT, PT, RZ, UR9, RZ, P0, !PT ;  /* 0x00000009ff097c10 */ /* 0x000fca00087fe4ff */
[----:B0-----:R-:W-:Y:S04]  /*06f0*/  STG.E.U8 desc[UR10][R8.64], R13 ;  /* 0x0000000d08007986 */ /* 0x001fe8000c10110a */
[----:B------:R-:W2:Y:S01]  /*0700*/  LDG.E.U8 R10, desc[UR10][R4.64] ;  /* 0x0000000a040a7981 */ /* 0x000ea2000c1e1100 */
[----:B------:R-:W-:-:S03]  /*0710*/  VIADD R11, R11, 0x1 ;  /* 0x000000010b0b7836 */ /* 0x000fc60000000000 */
[----:B--2---:R-:W0:Y:S02]  /*0720*/  LDS.U8 R14, [R10+UR6+0xbf00] ;  /* 0x00bf00060a0e7984 */ /* 0x004e240008000000 */
[----:B0-----:R-:W-:-:S13]  /*0730*/  ISETP.GE.U32.AND P0, PT, R11, R14, PT ;  /* 0x0000000e0b00720c */ /* 0x001fda0003f06070 */
[----:B------:R-:W-:Y:S05]  /*0740*/  @!P0 BRA `(.L_x_13) ;  /* 0xfffffffc00c48947 */ /* 0x000fea000383ffff */
.L_x_12:
[----:B------:R-:W-:Y:S05]  /*0750*/  BSYNC.RECONVERGENT B2 ;  /* 0x0000000000027941 */ /* 0x000fea0003800200 */
.L_x_11:
[----:B------:R-:W0:Y:S01]  /*0760*/  LDCU UR4, c[0x0][0x3b0] ;  /* 0x00007600ff0477ac */ /* 0x000e220008000800 */
[----:B------:R-:W-:Y:S02]  /*0770*/  IMAD.IADD R3, R0, 0x1, R3 ;  /* 0x0000000100037824 */ /* 0x000fe400078e0203 */
[----:B0-----:R-:W-:-:S05]  /*0780*/  IMAD.U32 R5, RZ, RZ, UR4 ;  /* 0x00000004ff057e24 */ /* 0x001fca000f8e00ff */
[----:B------:R-:W-:-:S13]  /*0790*/  ISETP.GE.U32.AND P0, PT, R3, R5, PT ;  /* 0x000000050300720c */ /* 0x000fda0003f06070 */
[----:B------:R-:W-:Y:S05]  /*07a0*/  @!P0 BRA `(.L_x_14) ;  /* 0xfffffffc007c8947 */ /* 0x000fea000383ffff */
.L_x_10:
[----:B------:R-:W-:Y:S05]  /*07b0*/  BSYNC.RECONVERGENT B1 ;  /* 0x0000000000017941 */ /* 0x000fea0003800200 */
.L_x_9:
[----:B------:R-:W0:Y:S01]  /*07c0*/  LDCU UR4, c[0x0][0x3a8] ;  /* 0x00007500ff0477ac */ /* 0x000e220008000800 */
[----:B------:R-:W-:Y:S01]  /*07d0*/  IMAD.IADD R3, R2, 0x1, R5 ;  /* 0x0000000102037824 */ /* 0x000fe200078e0205 */
[----:B------:R-:W-:Y:S01]  /*07e0*/  BSSY.RECONVERGENT B1, `(.L_x_15) ;  /* 0x0000028000017945 */ /* 0x000fe20003800200 */
[----:B------:R-:W1:Y:S01]  /*07f0*/  LDCU.64 UR6, c[0x0][0x3a0] ;  /* 0x00007400ff0677ac */ /* 0x000e620008000a00 */
[----:B0-----:R-:W-:-:S06]  /*0800*/  UIADD3 UR4, UPT, UPT, UR4, -0x1, URZ ;  /* 0xffffffff04047890 */ /* 0x001fcc000fffe0ff */
[----:B------:R-:W-:-:S13]  /*0810*/  ISETP.GE.U32.AND P0, PT, R3, UR4, PT ;  /* 0x0000000403007c0c */ /* 0x000fda000bf06070 */
[----:B-1----:R-:W-:Y:S05]  /*0820*/  @P0 BRA `(.L_x_16) ;  /* 0x00000000008c0947 */ /* 0x002fea0003800000 */
[----:B------:R-:W0:Y:S01]  /*0830*/  S2R R5, SR_CgaCtaId ;  /* 0x0000000000057919 */ /* 0x000e220000008800 */
[----:B------:R-:W-:-:S04]  /*0840*/  MOV R4, 0x400 ;  /* 0x0000040000047802 */ /* 0x000fc80000000f00 */
[----:B0-----:R-:W-:-:S07]  /*0850*/  LEA R15, R5, R4, 0x18 ;  /* 0x00000004050f7211 */ /* 0x001fce00078ec0ff */
.L_x_20:
[----:B------:R-:W0:Y:S02]  /*0860*/  LDCU.64 UR8, c[0x0][0x380] ;  /* 0x00007000ff0877ac */ /* 0x000e240008000a00 */
[----:B0-----:R-:W-:-:S05]  /*0870*/  IADD3 R4, P0, PT, R3, UR8, RZ ;  /* 0x0000000803047c10 */ /* 0x001fca000ff1e0ff */
[----:B------:R-:W-:-:S05]  /*0880*/  IMAD.X R5, RZ, RZ, UR9, P0 ;  /* 0x00000009ff057e24 */ /* 0x000fca00080e06ff */
[----:B------:R-:W2:Y:S01]  /*0890*/  LDG.E.U8 R8, desc[UR10][R4.64+0x1] ;  /* 0x0000010a04087981 */ /* 0x000ea2000c1e1100 */
[----:B------:R-:W-:Y:S01]  /*08a0*/  BSSY.RECONVERGENT B2, `(.L_x_17) ;  /* 0x0000018000027945 */ /* 0x000fe20003800200 */
[----:B--2---:R-:W-:-:S06]  /*08b0*/  IMAD.IADD R6, R15, 0x1, R8 ;  /* 0x000000010f067824 */ /* 0x004fcc00078e0208 */
[----:B------:R-:W0:Y:S02]  /*08c0*/  LDS.U8 R6, [R6+0xbf00] ;  /* 0x00bf000006067984 */ /* 0x000e240000000000 */
[----:B0-----:R-:W-:-:S13]  /*08d0*/  ISETP.NE.AND P0, PT, R6, RZ, PT ;  /* 0x000000ff0600720c */ /* 0x001fda0003f05270 */
[----:B------:R-:W-:Y:S05]  /*08e0*/  @!P0 BRA `(.L_x_18) ;  /* 0x00000000004c8947 */ /* 0x000fea0003800000 */
[----:B------:R-:W0:Y:S01]  /*08f0*/  LDC.64 R6, c[0x0][0x388] ;  /* 0x0000e200ff067b82 */ /* 0x000e220000000a00 */
[----:B------:R-:W-:Y:S01]  /*0900*/  PRMT R10, R8, 0x7610, R10 ;  /* 0x00007610080a7816 */ /* 0x000fe2000000000a */
[----:B------:R-:W-:Y:S02]  /*0910*/  IMAD.MOV.U32 R11, RZ, RZ, RZ ;  /* 0x000000ffff0b7224 */ /* 0x000fe400078e00ff */
[----:B0-----:R-:W-:-:S07]  /*0920*/  IMAD.WIDE.U32 R6, R3, 0x4, R6 ;  /* 0x0000000403067825 */ /* 0x001fce00078e0006 */
.L_x_19:
[----:B------:R-:W2:Y:S01]  /*0930*/  LDG.E R14, desc[UR10][R6.64+0x4] ;  /* 0x0000040a060e7981 */ /* 0x000ea2000c1e1900 */
[----:B------:R-:W-:-:S05]  /*0940*/  LOP3.LUT R8, R10, 0xffff, RZ, 0xc0, !PT ;  /* 0x0000ffff0a087812 */ /* 0x000fca00078ec0ff */
[----:B------:R-:W-:-:S04]  /*0950*/  IMAD R8, R8, 0xbf, R15 ;  /* 0x000000bf08087824 */ /* 0x000fc800078e020f */
[----:B------:R-:W-:-:S05]  /*0960*/  IMAD.IADD R12, R8, 0x1, R11 ;  /* 0x00000001080c7824 */ /* 0x000fca00078e020b */
[----:B------:R-:W0:Y:S01]  /*0970*/  LDS.U8 R13, [R12] ;  /* 0x000000000c0d7984 */ /* 0x000e220000000000 */
[----:B--2---:R-:W-:-:S05]  /*0980*/  IMAD.IADD R14, R14, 0x1, R11 ;  /* 0x000000010e0e7824 */ /* 0x004fca00078e020b */
[----:B------:R-:W-:-:S05]  /*0990*/  IADD3 R8, P0, PT, R14, UR6, RZ ;  /* 0x000000060e087c10 */ /* 0x000fca000ff1e0ff */
[----:B------:R-:W-:-:S05]  /*09a0*/  IMAD.X R9, RZ, RZ, UR7, P0 ;  /* 0x00000007ff097e24 */ /* 0x000fca00080e06ff */
[----:B0-----:R-:W-:Y:S04]  /*09b0*/  STG.E.U8 desc[UR10][R8.64], R13 ;  /* 0x0000000d08007986 */ /* 0x001fe8000c10110a */
[----:B------:R-:W2:Y:S01]  /*09c0*/  LDG.E.U8 R10, desc[UR10][R4.64+0x1] ;  /* 0x0000010a040a7981 */ /* 0x000ea2000c1e1100 */
[----:B------:R-:W-:Y:S02]  /*09d0*/  VIADD R11, R11, 0x1 ;  /* 0x000000010b0b7836 */ /* 0x000fe40000000000 */
[----:B--2---:R-:W-:-:S06]  /*09e0*/  IMAD.IADD R14, R15, 0x1, R10 ;  /* 0x000000010f0e7824 */ /* 0x004fcc00078e020a */
[----:B------:R-:W0:Y:S02]  /*09f0*/  LDS.U8 R14, [R14+0xbf00] ;  /* 0x00bf00000e0e7984 */ /* 0x000e240000000000 */
[----:B0-----:R-:W-:-:S13]  /*0a00*/  ISETP.GE.U32.AND P0, PT, R11, R14, PT ;  /* 0x0000000e0b00720c */ /* 0x001fda0003f06070 */
[----:B------:R-:W-:Y:S05]  /*0a10*/  @!P0 BRA `(.L_x_19) ;  /* 0xfffffffc00c48947 */ /* 0x000fea000383ffff */
.L_x_18:
[----:B------:R-:W-:Y:S05]  /*0a20*/  BSYNC.RECONVERGENT B2 ;  /* 0x0000000000027941 */ /* 0x000fea0003800200 */
.L_x_17:
[----:B------:R-:W-:-:S05]  /*0a30*/  IMAD.IADD R3, R0, 0x1, R3 ;  /* 0x0000000100037824 */ /* 0x000fca00078e0203 */
[----:B------:R-:W-:-:S13]  /*0a40*/  ISETP.GE.U32.AND P0, PT, R3, UR4, PT ;  /* 0x0000000403007c0c */ /* 0x000fda000bf06070 */
[----:B------:R-:W-:Y:S05]  /*0a50*/  @!P0 BRA `(.L_x_20) ;  /* 0xfffffffc00808947 */ /* 0x000fea000383ffff */
.L_x_16:
[----:B------:R-:W-:Y:S05]  /*0a60*/  BSYNC.RECONVERGENT B1 ;  /* 0x0000000000017941 */ /* 0x000fea0003800200 */
.L_x_15:
[----:B------:R-:W-:-:S13]  /*0a70*/  ISETP.NE.AND P0, PT, R2, RZ, PT ;  /* 0x000000ff0200720c */ /* 0x000fda0003f05270 */
[----:B------:R-:W-:Y:S05]  /*0a80*/  @P0 BRA `(.L_x_3) ;  /* 0x0000000400580947 */ /* 0x000fea0003800000 */
[----:B------:R-:W0:Y:S01]  /*0a90*/  LDC R9, c[0x0][0x3b0] ;  /* 0x0000ec00ff097b82 */ /* 0x000e220000000800 */
[----:B------:R-:W0:Y:S02]  /*0aa0*/  LDCU.64 UR4, c[0x0][0x380] ;  /* 0x00007000ff0477ac */ /* 0x000e240008000a00 */
[----:B0-----:R-:W-:-:S05]  /*0ab0*/  IADD3 R4, P0, PT, R9, UR4, RZ ;  /* 0x0000000409047c10 */ /* 0x001fca000ff1e0ff */
[----:B------:R-:W-:-:S06]  /*0ac0*/  IMAD.X R5, RZ, RZ, UR5, P0 ;  /* 0x00000005ff057e24 */ /* 0x000fcc00080e06ff */
[----:B------:R-:W2:Y:S01]  /*0ad0*/  LDG.E.U8 R5, desc[UR10][R4.64] ;  /* 0x0000000a04057981 */ /* 0x000ea2000c1e1100 */
[----:B------:R-:W-:Y:S01]  /*0ae0*/  MOV R3, 0x400 ;  /* 0x0000040000037802 */ /* 0x000fe20000000f00 */
[----:B------:R-:W0:Y:S03]  /*0af0*/  S2R R6, SR_CgaCtaId ;  /* 0x0000000000067919 */ /* 0x000e260000008800 */
[----:B0-----:R-:W-:-:S05]  /*0b00*/  LEA R8, R6, R3, 0x18 ;  /* 0x0000000306087211 */ /* 0x001fca00078ec0ff */
[----:B--2---:R-:W-:-:S06]  /*0b10*/  IMAD.IADD R3, R8, 0x1, R5 ;  /* 0x0000000108037824 */ /* 0x004fcc00078e0205 */
[----:B------:R-:W0:Y:S02]  /*0b20*/  LDS.U8 R3, [R3+0xbf00] ;  /* 0x00bf000003037984 */ /* 0x000e240000000000 */
[----:B0-----:R-:W-:-:S13]  /*0b30*/  ISETP.NE.AND P0, PT, R3, RZ, PT ;  /* 0x000000ff0300720c */ /* 0x001fda0003f05270 */
[----:B------:R-:W-:Y:S05]  /*0b40*/  @!P0 BRA `(.L_x_3) ;  /* 0x0000000400288947 */ /* 0x000fea0003800000 */
[----:B------:R-:W0:Y:S01]  /*0b50*/  LDC.64 R6, c[0x0][0x388] ;  /* 0x0000e200ff067b82 */ /* 0x000e220000000a00 */
[----:B------:R-:W-:Y:S01]  /*0b60*/  VIADD R9, R9, 0x1 ;  /* 0x0000000109097836 */ /* 0x000fe20000000000 */
[----:B------:R-:W1:Y:S03]  /*0b70*/  LDCU.64 UR4, c[0x0][0x3a0] ;  /* 0x00007400ff0477ac */ /* 0x000e660008000a00 */
[----:B0-----:R-:W-:-:S06]  /*0b80*/  IMAD.WIDE.U32 R6, R9, 0x4, R6 ;  /* 0x0000000409067825 */ /* 0x001fcc00078e0006 */
[----:B------:R-:W2:Y:S01]  /*0b90*/  LDG.E R6, desc[UR10][R6.64] ;  /* 0x0000000a06067981 */ /* 0x000ea2000c1e1900 */
[----:B------:R-:W-:Y:S01]  /*0ba0*/  ISETP.GT.U32.AND P1, PT, R3, RZ, PT ;  /* 0x000000ff0300720c */ /* 0x000fe20003f24070 */
[----:B------:R-:W-:-:S03]  /*0bb0*/  IMAD R8, R5, 0xbf, R8 ;  /* 0x000000bf05087824 */ /* 0x000fc600078e0208 */
[----:B------:R-:W-:Y:S02]  /*0bc0*/  ISETP.GT.U32.AND.EX P1, PT, RZ, RZ, PT, P1 ;  /* 0x000000ffff00720c */ /* 0x000fe40003f24110 */
[----:B--2---:R-:W-:-:S04]  /*0bd0*/  IADD3 R4, PT, PT, -R3, R6, RZ ;  /* 0x0000000603047210 */ /* 0x004fc80007ffe1ff */
[----:B-1----:R-:W-:Y:S01]  /*0be0*/  IADD3 R4, P0, PT, R4, UR4, RZ ;  /* 0x0000000404047c10 */ /* 0x002fe2000ff1e0ff */
[----:B------:R-:W-:-:S04]  /*0bf0*/  UMOV UR4, URZ ;  /* 0x000000ff00047c82 */ /* 0x000fc80008000000 */
[----:B------:R-:W-:Y:S01]  /*0c00*/  IMAD.X R5, RZ, RZ, UR5, P0 ;  /* 0x00000005ff057e24 */ /* 0x000fe200080e06ff */
[----:B------:R-:W-:Y:S01]  /*0c10*/  UMOV UR5, URZ ;  /* 0x000000ff00057c82 */ /* 0x000fe20008000000 */
[----:B------:R-:W-:Y:S01]  /*0c20*/  PLOP3.LUT P0, PT, PT, PT, PT, 0x80, 0x8 ;  /* 0x000000000008781c */ /* 0x000fe20003f0f070 */
[----:B------:R-:W-:-:S12]  /*0c30*/  @P1 BRA `(.L_x_21) ;  /* 0x0000000000201947 */ /* 0x000fd80003800000 */
[----:B------:R0:W1:Y:S01]  /*0c40*/  LDS.U8 R9, [R8] ;  /* 0x0000000008097984 */ /* 0x0000620000000000 */
[----:B------:R-:W-:Y:S01]  /*0c50*/  IADD3 R6, P0, PT, R4, UR4, RZ ;  /* 0x0000000404067c10 */ /* 0x000fe2000ff1e0ff */
[----:B------:R-:W-:-:S03]  /*0c60*/  UMOV UR4, 0x1 ;  /* 0x0000000100047882 */ /* 0x000fc60000000000 */
[----:B------:R-:W-:Y:S01]  /*0c70*/  IADD3.X R7, PT, PT, R5, UR5, RZ, P0, !PT ;  /* 0x0000000505077c10 */ /* 0x000fe200087fe4ff */
[----:B------:R-:W-:Y:S01]  /*0c80*/  UMOV UR5, URZ ;  /* 0x000000ff00057c82 */ /* 0x000fe20008000000 */
[----:B------:R-:W-:Y:S01]  /*0c90*/  PLOP3.LUT P0, PT, PT, PT, PT, 0x8, 0x80 ;  /* 0x000000000080781c */ /* 0x000fe20003f0e170 */
[----:B0-----:R-:W-:Y:S02]  /*0ca0*/  VIADD R8, R8, 0x1 ;  /* 0x0000000108087836 */ /* 0x001fe40000000000 */
[----:B-1----:R0:W-:Y:S10]  /*0cb0*/  STG.E.U8 desc[UR10][R6.64], R9 ;  /* 0x0000000906007986 */ /* 0x0021f4000c10110a */
.L_x_21:
[C---:B0-----:R-:W-:Y:S02]  /*0cc0*/  IADD3 R6, P3, PT, R3.reuse, -UR4, RZ ;  /* 0x8000000403067c10 */ /* 0x041fe4000ff7e0ff */
[----:B------:R-:W-:Y:S02]  /*0cd0*/  ISETP.GT.U32.AND P2, PT, R3, UR4, PT ;  /* 0x0000000403007c0c */ /* 0x000fe4000bf44070 */
[----:B------:R-:W-:Y:S01]  /*0ce0*/  ISETP.LE.U32.AND P1, PT, R6, 0x3, PT ;  /* 0x000000030600780c */ /* 0x000fe20003f23070 */
[----:B------:R-:W-:Y:S01]  /*0cf0*/  IMAD.X R6, RZ, RZ, ~UR5, P3 ;  /* 0x80000005ff067e24 */ /* 0x000fe200098e06ff */
[----:B------:R-:W-:-:S04]  /*0d00*/  ISETP.GT.U32.AND.EX P2, PT, RZ, UR5, PT, P2 ;  /* 0x00000005ff007c0c */ /* 0x000fc8000bf44120 */
[----:B------:R-:W-:-:S13]  /*0d10*/  ISETP.LE.U32.OR.EX P1, PT, R6, RZ, !P2, P1 ;  /* 0x000000ff0600720c */ /* 0x000fda0005723510 */
[----:B------:R-:W-:Y:S05]  /*0d20*/  @P1 BRA `(.L_x_22) ;  /* 0x0000000000501947 */ /* 0x000fea0003800000 */
[----:B------:R-:W-:Y:S02]  /*0d30*/  IADD3 R12, P1, PT, R3, -0x3, RZ ;  /* 0xfffffffd030c7810 */ /* 0x000fe40007f3e0ff */
[----:B------:R-:W-:-:S03]  /*0d40*/  PLOP3.LUT P0, PT, PT, PT, PT, 0x8, 0x80 ;  /* 0x000000000080781c */ /* 0x000fc60003f0e170 */
[----:B------:R-:W-:-:S10]  /*0d50*/  IMAD.X R10, RZ, RZ, -0x1, P1 ;  /* 0xffffffffff0a7424 */ /* 0x000fd400008e06ff */
.L_x_23:
[----:B0-----:R-:W0:Y:S01]  /*0d60*/  LDS.U8 R9, [R8] ;  /* 0x0000000008097984 */ /* 0x001e220000000000 */
[----:B------:R-:W-:Y:S01]  /*0d70*/  IADD3 R6, P1, PT, R4, UR4, RZ ;  /* 0x0000000404067c10 */ /* 0x000fe2000ff3e0ff */
[----:B------:R-:W-:Y:S02]  /*0d80*/  UIADD3 UR4, UP0, UPT, UR4, 0x4, URZ ;  /* 0x0000000404047890 */ /* 0x000fe4000ff1e0ff */
[----:B------:R-:W1:Y:S01]  /*0d90*/  LDS.U8 R11, [R8+0x1] ;  /* 0x00000100080b7984 */ /* 0x000e620000000000 */
[----:B------:R-:W-:Y:S01]  /*0da0*/  IADD3.X R7, PT, PT, R5, UR5, RZ, P1, !PT ;  /* 0x0000000505077c10 */ /* 0x000fe20008ffe4ff */
[----:B------:R-:W-:Y:S02]  /*0db0*/  UIADD3.X UR5, UPT, UPT, URZ, UR5, URZ, UP0, !UPT ;  /* 0x00000005ff057290 */ /* 0x000fe400087fe4ff */
[----:B------:R-:W2:Y:S01]  /*0dc0*/  LDS.U8 R13, [R8+0x2] ;  /* 0x00000200080d7984 */ /* 0x000ea20000000000 */
[----:B------:R-:W-:-:S03]  /*0dd0*/  ISETP.LE.U32.AND P1, PT, R12, UR4, PT ;  /* 0x000000040c007c0c */ /* 0x000fc6000bf23070 */
[----:B------:R3:W4:Y:S01]  /*0de0*/  LDS.U8 R15, [R8+0x3] ;  /* 0x00000300080f7984 */ /* 0x0007220000000000 */
[----:B------:R-:W-:-:S05]  /*0df0*/  IMAD.U32 R17, RZ, RZ, UR5 ;  /* 0x00000005ff117e24 */ /* 0x000fca000f8e00ff */
[----:B------:R-:W-:Y:S01]  /*0e00*/  ISETP.GE.U32.AND.EX P1, PT, R17, R10, PT, P1 ;  /* 0x0000000a1100720c */ /* 0x000fe20003f26110 */
[----:B---3--:R-:W-:Y:S01]  /*0e10*/  VIADD R8, R8, 0x4 ;  /* 0x0000000408087836 */ /* 0x008fe20000000000 */
[----:B0-----:R0:W-:Y:S04]  /*0e20*/  STG.E.U8 desc[UR10][R6.64], R9 ;  /* 0x0000000906007986 */ /* 0x0011e8000c10110a */
[----:B-1----:R0:W-:Y:S04]  /*0e30*/  STG.E.U8 desc[UR10][R6.64+0x1], R11 ;  /* 0x0000010b06007986 */ /* 0x0021e8000c10110a */
[----:B--2---:R0:W-:Y:S04]  /*0e40*/  STG.E.U8 desc[UR10][R6.64+0x2], R13 ;  /* 0x0000020d06007986 */ /* 0x0041e8000c10110a */
[----:B----4-:R0:W-:Y:S01]  /*0e50*/  STG.E.U8 desc[UR10][R6.64+0x3], R15 ;  /* 0x0000030f06007986 */ /* 0x0101e2000c10110a */
[----:B------:R-:W-:Y:S05]  /*0e60*/  @!P1 BRA `(.L_x_23) ;  /* 0xfffffffc00bc9947 */ /* 0x000fea000383ffff */
.L_x_22:
[C---:B0-----:R-:W-:Y:S02]  /*0e70*/  IADD3 R6, P3, PT, R3.reuse, -UR4, RZ ;  /* 0x8000000403067c10 */ /* 0x041fe4000ff7e0ff */
[----:B------:R-:W-:Y:S02]  /*0e80*/  ISETP.GT.U32.AND P2, PT, R3, UR4, PT ;  /* 0x0000000403007c0c */ /* 0x000fe4000bf44070 */
[----:B------:R-:W-:Y:S01]  /*0e90*/  ISETP.LE.U32.AND P1, PT, R6, 0x1, PT ;  /* 0x000000010600780c */ /* 0x000fe20003f23070 */
[----:B------:R-:W-:Y:S01]  /*0ea0*/  IMAD.X R6, RZ, RZ, ~UR5, P3 ;  /* 0x80000005ff067e24 */ /* 0x000fe200098e06ff */
[----:B------:R-:W-:-:S04]  /*0eb0*/  ISETP.GT.U32.AND.EX P2, PT, RZ, UR5, PT, P2 ;  /* 0x00000005ff007c0c */ /* 0x000fc8000bf44120 */
[----:B------:R-:W-:-:S13]  /*0ec0*/  ISETP.LE.U32.OR.EX P1, PT, R6, RZ, !P2, P1 ;  /* 0x000000ff0600720c */ /* 0x000fda0005723510 */
[----:B------:R-:W-:Y:S05]  /*0ed0*/  @P1 BRA `(.L_x_24) ;  /* 0x0000000000281947 */ /* 0x000fea0003800000 */
[----:B------:R-:W0:Y:S01]  /*0ee0*/  LDS.U8 R9, [R8] ;  /* 0x0000000008097984 */ /* 0x000e220000000000 */
[----:B------:R-:W-:Y:S01]  /*0ef0*/  IADD3 R6, P0, PT, R4, UR4, RZ ;  /* 0x0000000404067c10 */ /* 0x000fe2000ff1e0ff */
[----:B------:R-:W-:Y:S02]  /*0f00*/  UIADD3 UR4, UP0, UPT, UR4, 0x2, URZ ;  /* 0x0000000204047890 */ /* 0x000fe4000ff1e0ff */
[----:B------:R1:W2:Y:S01]  /*0f10*/  LDS.U8 R11, [R8+0x1] ;  /* 0x00000100080b7984 */ /* 0x0002a20000000000 */
[----:B------:R-:W-:Y:S01]  /*0f20*/  IADD3.X R7, PT, PT, R5, UR5, RZ, P0, !PT ;  /* 0x0000000505077c10 */ /* 0x000fe200087fe4ff */
[----:B------:R-:W-:Y:S01]  /*0f30*/  UIADD3.X UR5, UPT, UPT, URZ, UR5, URZ, UP0, !UPT ;  /* 0x00000005ff057290 */ /* 0x000fe200087fe4ff */
[----:B------:R-:W-:Y:S01]  /*0f40*/  PLOP3.LUT P0, PT, PT, PT, PT, 0x8, 0x80 ;  /* 0x000000000080781c */ /* 0x000fe20003f0e170 */
[----:B-1----:R-:W-:Y:S02]  /*0f50*/  VIADD R8, R8, 0x2 ;  /* 0x0000000208087836 */ /* 0x002fe40000000000 */
[----:B0-----:R0:W-:Y:S04]  /*0f60*/  STG.E.U8 desc[UR10][R6.64], R9 ;  /* 0x0000000906007986 */ /* 0x0011e8000c10110a */
[----:B--2---:R0:W-:Y:S06]  /*0f70*/  STG.E.U8 desc[UR10][R6.64+0x1], R11 ;  /* 0x0000010b06007986 */ /* 0x0041ec000c10110a */
.L_x_24:
[----:B------:R-:W-:Y:S01]  /*0f80*/  ISETP.GT.U32.AND P1, PT, R3, UR4, PT ;  /* 0x0000000403007c0c */ /* 0x000fe2000bf24070 */
[----:B------:R-:W-:-:S05]  /*0f90*/  IMAD.U32 R3, RZ, RZ, UR5 ;  /* 0x00000005ff037e24 */ /* 0x000fca000f8e00ff */
[----:B------:R-:W-:-:S13]  /*0fa0*/  ISETP.LT.U32.OR.EX P0, PT, R3, RZ, P0, P1 ;  /* 0x000000ff0300720c */ /* 0x000fda0000701510 */
[----:B------:R-:W1:Y:S01]  /*0fb0*/  @P0 LDS.U8 R3, [R8] ;  /* 0x0000000008030984 */ /* 0x000e620000000000 */
[----:B------:R-:W-:-:S04]  /*0fc0*/  @P0 IADD3 R4, P1, PT, R4, UR4, RZ ;  /* 0x0000000404040c10 */ /* 0x000fc8000ff3e0ff */
[----:B------:R-:W-:-:S05]  /*0fd0*/  @P0 IADD3.X R5, PT, PT, R5, UR5, RZ, P1, !PT ;  /* 0x0000000505050c10 */ /* 0x000fca0008ffe4ff */
[----:B-1----:R1:W-:Y:S04]  /*0fe0*/  @P0 STG.E.U8 desc[UR10][R4.64], R3 ;  /* 0x0000000304000986 */ /* 0x0023e8000c10110a */
.L_x_3:
[----:B------:R-:W-:Y:S05]  /*0ff0*/  BSYNC.RECONVERGENT B0 ;  /* 0x0000000000007941 */ /* 0x000fea0003800200 */
.L_x_1:
[----:B-1----:R-:W1:Y:S08]  /*1000*/  LDC R3, c[0x0][0x3b0] ;  /* 0x0000ec00ff037b82 */ /* 0x002e700000000800 */
[----:B------:R-:W1:Y:S01]  /*1010*/  LDC.64 R4, c[0x0][0x388] ;  /* 0x0000e200ff047b82 */ /* 0x000e620000000a00 */
[----:B------:R-:W2:Y:S01]  /*1020*/  LDCU.64 UR6, c[0x0][0x398] ;  /* 0x00007300ff0677ac */ /* 0x000ea20008000a00 */
[----:B------:R-:W3:Y:S01]  /*1030*/  LDCU.64 UR4, c[0x0][0x380] ;  /* 0x00007000ff0477ac */ /* 0x000ee20008000a00 */
[----:B-1----:R-:W-:-:S05]  /*1040*/  IMAD.WIDE.U32 R4, R3, 0x4, R4 ;  /* 0x0000000403047825 */ /* 0x002fca00078e0004 */
[----:B------:R-:W-:Y:S06]  /*1050*/  BAR.SYNC.DEFER_BLOCKING 0x0 ;  /* 0x0000000000007b1d */ /* 0x000fec0000010000 */
[----:B0-----:R-:W4:Y:S01]  /*1060*/  LDG.E R6, desc[UR10][R4.64] ;  /* 0x0000000a04067981 */ /* 0x001f22000c1e1900 */
[----:B------:R-:W-:Y:S01]  /*1070*/  IMAD.SHL.U32 R9, R2, 0x8, RZ ;  /* 0x0000000802097824 */ /* 0x000fe200078e00ff */
[----:B------:R-:W-:Y:S04]  /*1080*/  BSSY.RECONVERGENT B0, `(.L_x_25) ;  /* 0x0000038000007945 */ /* 0x000fe80003800200 */
[----:B----4-:R-:W-:-:S13]  /*1090*/  ISETP.GE.U32.AND P0, PT, R9, R6, PT ;  /* 0x000000060900720c */ /* 0x010fda0003f06070 */
[----:B--23--:R-:W-:Y:S05]  /*10a0*/  @P0 BRA `(.L_x_26) ;  /* 0x0000000000d40947 */ /* 0x00cfea0003800000 */
[----:B------:R-:W-:Y:S01]  /*10b0*/  BSSY.RECONVERGENT B1, `(.L_x_27) ;  /* 0x0000033000017945 */ /* 0x000fe20003800200 */
[----:B------:R-:W-:-:S07]  /*10c0*/  IMAD.MOV.U32 R11, RZ, RZ, R9 ;  /* 0x000000ffff0b7224 */ /* 0x000fce00078e0009 */
.L_x_28:
[----:B------:R-:W-:-:S05]  /*10d0*/  IADD3 R6, P0, PT, R11, UR6, RZ ;  /* 0x000000060b067c10 */ /* 0x000fca000ff1e0ff */
[----:B------:R-:W-:Y:S01]  /*10e0*/  IMAD.X R7, RZ, RZ, UR7, P0 ;  /* 0x00000007ff077e24 */ /* 0x000fe200080e06ff */
[----:B------:R-:W-:-:S04]  /*10f0*/  LEA.HI R2, P0, R11, UR4, RZ, 0x1d ;  /* 0x000000040b027c11 */ /* 0x000fc8000f81e8ff */
[----:B------:R-:W2:Y:S01]  /*1100*/  LDG.E.U8 R10, desc[UR10][R6.64] ;  /* 0x0000000a060a7981 */ /* 0x000ea2000c1e1100 */
[----:B------:R-:W-:-:S05]  /*1110*/  IMAD.X R3, RZ, RZ, UR5, P0 ;  /* 0x00000005ff037e24 */ /* 0x000fca00080e06ff */
[----:B------:R-:W3:Y:S01]  /*1120*/  LDG.E.U8 R8, desc[UR10][R2.64] ;  /* 0x0000000a02087981 */ /* 0x000ee2000c1e1100 */
[----:B--2---:R-:W-:-:S13]  /*1130*/  ISETP.NE.AND P0, PT, R10, RZ, PT ;  /* 0x000000ff0a00720c */ /* 0x004fda0003f05270 */
[C---:B---3--:R-:W-:Y:S01]  /*1140*/  @!P0 IMAD.SHL.U32 R13, R8.reuse, 0x2, RZ ;  /* 0x00000002080d8824 */ /* 0x048fe200078e00ff */
[----:B------:R-:W-:-:S05]  /*1150*/  @P0 LEA R13, R8, 0x1, 0x1 ;  /* 0x00000001080d0811 */ /* 0x000fca00078e08ff */
[----:B------:R0:W-:Y:S04]  /*1160*/  STG.E.U8 desc[UR10][R2.64], R13 ;  /* 0x0000000d02007986 */ /* 0x0001e8000c10110a */
[----:B------:R-:W2:Y:S01]  /*1170*/  LDG.E.U8 R8, desc[UR10][R6.64+0x1] ;  /* 0x0000010a06087981 */ /* 0x000ea2000c1e1100 */
[----:B------:R-:W-:Y:S01]  /*1180*/  IMAD.SHL.U32 R15, R13, 0x2, RZ ;  /* 0x000000020d0f7824 */ /* 0x000fe200078e00ff */
[----:B--2---:R-:W-:-:S13]  /*1190*/  ISETP.NE.AND P0, PT, R8, RZ, PT ;  /* 0x000000ff0800720c */ /* 0x004fda0003f05270 */
[----:B------:R-:W-:-:S05]  /*11a0*/  @P0 VIADD R15, R15, 0x1 ;  /* 0x000000010f0f0836 */ /* 0x000fca0000000000 */
[----:B------:R1:W-:Y:S04]  /*11b0*/  STG.E.U8 desc[UR10][R2.64], R15 ;  /* 0x0000000f02007986 */ /* 0x0003e8000c10110a */
[----:B------:R-:W2:Y:S01]  /*11c0*/  LDG.E.U8 R8, desc[UR10][R6.64+0x2] ;  /* 0x0000020a06087981 */ /* 0x000ea2000c1e1100 */
[----:B------:R-:W-:Y:S02]  /*11d0*/  SHF.L.U32 R17, R15, 0x1, RZ ;  /* 0x000000010f117819 */ /* 0x000fe400000006ff */
[----:B--2---:R-:W-:-:S13]  /*11e0*/  ISETP.NE.AND P0, PT, R8, RZ, PT ;  /* 0x000000ff0800720c */ /* 0x004fda0003f05270 */
[----:B------:R-:W-:-:S05]  /*11f0*/  @P0 VIADD R17, R17, 0x1 ;  /* 0x0000000111110836 */ /* 0x000fca0000000000 */
[----:B------:R2:W-:Y:S04]  /*1200*/  STG.E.U8 desc[UR10][R2.64], R17 ;  /* 0x0000001102007986 */ /* 0x0005e8000c10110a */
[----:B------:R-:W3:Y:S01]  /*1210*/  LDG.E.U8 R8, desc[UR10][R6.64+0x3] ;  /* 0x0000030a06087981 */ /* 0x000ee2000c1e1100 */
[----:B0-----:R-:W-:Y:S01]  /*1220*/  IMAD.SHL.U32 R13, R17, 0x2, RZ ;  /* 0x00000002110d7824 */ /* 0x001fe200078e00ff */
[----:B---3--:R-:W-:-:S13]  /*1230*/  ISETP.NE.AND P0, PT, R8, RZ, PT ;  /* 0x000000ff0800720c */ /* 0x008fda0003f05270 */
[----:B------:R-:W-:-:S05]  /*1240*/  @P0 VIADD R13, R13, 0x1 ;  /* 0x000000010d0d0836 */ /* 0x000fca0000000000 */
[----:B------:R0:W-:Y:S04]  /*1250*/  STG.E.U8 desc[UR10][R2.64], R13 ;  /* 0x0000000d02007986 */ /* 0x0001e8000c10110a */
[----:B------:R-:W3:Y:S01]  /*1260*/  LDG.E.U8 R8, desc[UR10][R6.64+0x4] ;  /* 0x0000040a06087981 */ /* 0x000ee2000c1e1100 */
[----:B-1----:R-:W-:Y:S01]  /*1270*/  IMAD.SHL.U32 R15, R13, 0x2, RZ ;  /* 0x000000020d0f7824 */ /* 0x002fe200078e00ff */
[----:B---3--:R-:W-:-:S13]  /*1280*/  ISETP.NE.AND P0, PT, R8, RZ, PT ;  /* 0x000000ff0800720c */ /* 0x008fda0003f05270 */
[----:B------:R-:W-:-:S05]  /*1290*/  @P0 VIADD R15, R15, 0x1 ;  /* 0x000000010f0f0836 */ /* 0x000fca0000000000 */
[----:B------:R1:W-:Y:S04]  /*12a0*/  STG.E.U8 desc[UR10][R2.64], R15 ;  /* 0x0000000f02007986 */ /* 0x0003e8000c10110a */
[----:B------:R-:W3:Y:S01]  /*12b0*/  LDG.E.U8 R8, desc[UR10][R6.64+0x5] ;  /* 0x0000050a06087981 */ /* 0x000ee2000c1e1100 */
[----:B--2---:R-:W-:Y:S01]  /*12c0*/  IMAD.SHL.U32 R17, R15, 0x2, RZ ;  /* 0x000000020f117824 */ /* 0x004fe200078e00ff */
[----:B---3--:R-:W-:-:S13]  /*12d0*/  ISETP.NE.AND P0, PT, R8, RZ, PT ;  /* 0x000000ff0800720c */ /* 0x008fda0003f05270 */
        /* <DEDUP_REMOVED lines=12> */
[----:B------:R-:W3:Y:S01]  /*13a0*/  LDG.E R8, desc[UR10][R4.64] ;  /* 0x0000000a04087981 */ /* 0x000ee2000c1e1900 */
[----:B------:R-:W-:-:S05]  /*13b0*/  IMAD R11, R0, 0x8, R11 ;  /* 0x00000008000b7824 */ /* 0x000fca00078e020b */
[----:B---3--:R-:W-:-:S13]  /*13c0*/  ISETP.GE.U32.AND P0, PT, R11, R8, PT ;  /* 0x000000080b00720c */ /* 0x008fda0003f06070 */
[----:B--2---:R-:W-:Y:S05]  /*13d0*/  @!P0 BRA `(.L_x_28) ;  /* 0xfffffffc003c8947 */ /* 0x004fea000383ffff */
[----:B------:R-:W-:Y:S05]  /*13e0*/  BSYNC.RECONVERGENT B1 ;  /* 0x0000000000017941 */ /* 0x000fea0003800200 */
.L_x_27:
[----:B------:R-:W-:-:S07]  /*13f0*/  IMAD.MOV.U32 R6, RZ, RZ, R8 ;  /* 0x000000ffff067224 */ /* 0x000fce00078e0008 */
.L_x_26:
[----:B------:R-:W-:Y:S05]  /*1400*/  BSYNC.RECONVERGENT B0 ;  /* 0x0000000000007941 */ /* 0x000fea0003800200 */
.L_x_25:
[----:B------:R-:W0:Y:S08]  /*1410*/  LDC R5, c[0x0][0x3a8] ;  /* 0x0000ea00ff057b82 */ /* 0x000e300000000800 */
[----:B------:R-:W0:Y:S02]  /*1420*/  LDC.64 R2, c[0x0][0x388] ;  /* 0x0000e200ff027b82 */ /* 0x000e240000000a00 */
[----:B0-----:R-:W-:-:S05]  /*1430*/  IMAD.WIDE.U32 R2, R5, 0x4, R2 ;  /* 0x0000000405027825 */ /* 0x001fca00078e0002 */
[----:B------:R-:W2:Y:S02]  /*1440*/  LDG.E R4, desc[UR10][R2.64] ;  /* 0x0000000a02047981 */ /* 0x000ea4000c1e1900 */
[----:B--2---:R-:W-:-:S13]  /*1450*/  ISETP.GE.U32.AND P0, PT, R9, R4, PT ;  /* 0x000000040900720c */ /* 0x004fda0003f06070 */
[----:B------:R-:W-:Y:S05]  /*1460*/  @P0 EXIT ;  /* 0x000000000000094d */ /* 0x000fea0003800000 */
[----:B------:R-:W-:Y:S01]  /*1470*/  SHF.R.U32.HI R10, RZ, 0x3, R6 ;  /* 0x00000003ff0a7819 */ /* 0x000fe20000011606 */
[----:B------:R-:W0:Y:S01]  /*1480*/  LDCU.64 UR6, c[0x0][0x3a0] ;  /* 0x00007400ff0677ac */ /* 0x000e220008000a00 */
[----:B------:R-:W1:Y:S05]  /*1490*/  LDCU.64 UR4, c[0x0][0x380] ;  /* 0x00007000ff0477ac */ /* 0x000e6a0008000a00 */
.L_x_29:
[C---:B0-----:R-:W-:Y:S02]  /*14a0*/  IADD3 R4, P0, PT, R9.reuse, UR6, RZ ;  /* 0x0000000609047c10 */ /* 0x041fe4000ff1e0ff */
[----:B------:R-:W-:-:S03]  /*14b0*/  LEA.HI R6, R9, R10, RZ, 0x1d ;  /* 0x0000000a09067211 */ /* 0x000fc600078fe8ff */
[----:B------:R-:W-:Y:S01]  /*14c0*/  IMAD.X R5, RZ, RZ, UR7, P0 ;  /* 0x00000007ff057e24 */ /* 0x000fe200080e06ff */
[----:B-1----:R-:W-:-:S04]  /*14d0*/  IADD3 R6, P0, PT, R6, UR4, RZ ;  /* 0x0000000406067c10 */ /* 0x002fc8000ff1e0ff */
        /* <DEDUP_REMOVED lines=8> */
[----:B------:R-:W-:Y:S02]  /*1560*/  SHF.L.U32 R13, R11, 0x1, RZ ;  /* 0x000000010b0d7819 */ /* 0x000fe400000006ff */
[----:B--2---:R-:W-:-:S13]  /*1570*/  ISETP.NE.AND P0, PT, R8, RZ, PT ;  /* 0x000000ff0800720c */ /* 0x004fda0003f05270 */
[----:B------:R-:W-:-:S05]  /*1580*/  @P0 VIADD R13, R13, 0x1 ;  /* 0x000000010d0d0836 */ /* 0x000fca0000000000 */
[----:B------:R1:W-:Y:S04]  /*1590*/  STG.E.U8 desc[UR10][R6.64], R13 ;  /* 0x0000000d06007986 */ /* 0x0003e8000c10110a */
[----:B------:R-:W2:Y:S01]  /*15a0*/  LDG.E.U8 R8, desc[UR10][R4.64+0x2] ;  /* 0x0000020a04087981 */ /* 0x000ea2000c1e1100 */
[----:B------:R-:W-:Y:S01]  /*15b0*/  IMAD.SHL.U32 R15, R13, 0x2, RZ ;  /* 0x000000020d0f7824 */ /* 0x000fe200078e00ff */
        /* <DEDUP_REMOVED lines=32> */
[----:B------:R-:W-:Y:S05]  /*17c0*/  EXIT ;  /* 0x000000000000794d */ /* 0x000fea0003800000 */
.L_x_30:
[----:B------:R-:W-:-:S00]  /*17d0*/  BRA `(.L_x_30) ;  /* 0xfffffffc00fc7947 */ /* 0x000fc0000383ffff */
[----:B------:R-:W-:-:S00]  /*17e0*/  NOP ;  /* 0x0000000000007918 */ /* 0x000fc00000000000 */
        /* <DEDUP_REMOVED lines=9> */
.L_x_48:


//--------------------- .text._Z8compressPhPjP17huffmanDictionaryS_jj --------------------------
	.section	.text._Z8compressPhPjP17huffmanDictionaryS_jj,"ax",@progbits
	.align	128
        .global         _Z8compressPhPjP17huffmanDictionaryS_jj
        .type           _Z8compressPhPjP17huffmanDictionaryS_jj,@function
        .size           _Z8compressPhPjP17huffmanDictionaryS_jj,(.L_x_49 - _Z8compressPhPjP17huffmanDictionaryS_jj)
        .other          _Z8compressPhPjP17huffmanDictionaryS_jj,@"STO_CUDA_ENTRY STV_DEFAULT"
_Z8compressPhPjP17huffmanDictionaryS_jj:
.text._Z8compressPhPjP17huffmanDictionaryS_jj:
        /* <DEDUP_REMOVED lines=9> */
.L_x_31:
        /* <DEDUP_REMOVED lines=24> */
[----:B0-----:R-:W-:-:S05]  /*0210*/  IMAD.U32 R7, RZ, RZ, UR4 ;  /* 0x00000004ff077e24 */ /* 0x001fca000f8e00ff */
[----:B------:R-:W-:-:S13]  /*0220*/  ISETP.GE.U32.AND P0, PT, R2, R7, PT ;  /* 0x000000070200720c */ /* 0x000fda0003f06070 */
[----:B-1----:R-:W-:Y:S05]  /*0230*/  @P0 BRA `(.L_x_34) ;  /* 0x0000000400600947 */ /* 0x002fea0003800000 */
[----:B------:R-:W-:Y:S01]  /*0240*/  BSSY.RECONVERGENT B1, `(.L_x_35) ;  /* 0x000002f000017945 */ /* 0x000fe20003800200 */
[----:B------:R-:W-:-:S07]  /*0250*/  MOV R3, R2 ;  /* 0x0000000200037202 */ /* 0x000fce0000000f00 */
.L_x_39:
        /* <DEDUP_REMOVED lines=15> */
.L_x_38:
[----:B------:R-:W-:-:S13]  /*0350*/  ISETP.GT.U32.AND P0, PT, R14, 0xbe, PT ;  /* 0x000000be0e00780c */ /* 0x000fda0003f04070 */
[----:B------:R-:W2:Y:S01]  /*0360*/  @!P0 LDG.E R13, desc[UR10][R6.64] ;  /* 0x0000000a060d8981 */ /* 0x000ea2000c1e1900 */
[----:B------:R-:W-:-:S05]  /*0370*/  @!P0 LOP3.LUT R11, R9, 0xffff, RZ, 0xc0, !PT ;  /* 0x0000ffff090b8812 */ /* 0x000fca00078ec0ff */
[----:B------:R-:W-:-:S05]  /*0380*/  @!P0 IMAD R11, R11, 0xbf, R8 ;  /* 0x000000bf0b0b8824 */ /* 0x000fca00078e0208 */
[----:B------:R-:W-:-:S06]  /*0390*/  @!P0 IADD3 R15, PT, PT, R11, R14, RZ ;  /* 0x0000000e0b0f8210 */ /* 0x000fcc0007ffe0ff */
        /* <DEDUP_REMOVED lines=10> */
[----:B------:R-:W-:-:S04]  /*0440*/  @P0 IADD3 R12, P1, PT, R13, UR6, RZ ;  /* 0x000000060d0c0c10 */ /* 0x000fc8000ff3e0ff */
[----:B------:R-:W-:-:S05]  /*0450*/  @P0 IADD3.X R13, PT, PT, RZ, UR7, RZ, P1, !PT ;  /* 0x00000007ff0d0c10 */ /* 0x000fca0008ffe4ff */
[----:B0-----:R-:W-:Y:S04]  /*0460*/  @P0 STG.E.U8 desc[UR10][R12.64], R17 ;  /* 0x000000110c000986 */ /* 0x001fe8000c10110a */
[----:B------:R-:W2:Y:S01]  /*0470*/  LDG.E.U8 R9, desc[UR10][R4.64] ;  /* 0x0000000a04097981 */ /* 0x000ea2000c1e1100 */
[----:B------:R-:W-:Y:S02]  /*0480*/  VIADD R14, R14, 0x1 ;  /* 0x000000010e0e7836 */ /* 0x000fe40000000000 */
[----:B--2---:R-:W-:-:S05]  /*0490*/  IMAD.IADD R18, R8, 0x1, R9 ;  /* 0x0000000108127824 */ /* 0x004fca00078e0209 */
[----:B------:R-:W0:Y:S02]  /*04a0*/  LDS.U8 R11, [R18+0xbf00] ;  /* 0x00bf0000120b7984 */ /* 0x000e240000000000 */
[----:B0-----:R-:W-:-:S13]  /*04b0*/  ISETP.GE.U32.AND P0, PT, R14, R11, PT ;  /* 0x0000000b0e00720c */ /* 0x001fda0003f06070 */
[----:B------:R-:W-:Y:S05]  /*04c0*/  @!P0 BRA `(.L_x_38) ;  /* 0xfffffffc00a08947 */ /* 0x000fea000383ffff */
.L_x_37:
[----:B------:R-:W-:Y:S05]  /*04d0*/  BSYNC.RECONVERGENT B2 ;  /* 0x0000000000027941 */ /* 0x000fea0003800200 */
.L_x_36:
[----:B------:R-:W0:Y:S01]  /*04e0*/  LDCU UR4, c[0x0][0x3a0] ;  /* 0x00007400ff0477ac */ /* 0x000e220008000800 */
[----:B------:R-:W-:Y:S01]  /*04f0*/  IMAD.IADD R3, R0, 0x1, R3 ;  /* 0x0000000100037824 */ /* 0x000fe200078e0203 */
[----:B0-----:R-:W-:-:S04]  /*0500*/  MOV R7, UR4 ;  /* 0x0000000400077c02 */ /* 0x001fc80008000f00 */
[----:B------:R-:W-:-:S13]  /*0510*/  ISETP.GE.U32.AND P0, PT, R3, R7, PT ;  /* 0x000000070300720c */ /* 0x000fda0003f06070 */
[----:B------:R-:W-:Y:S05]  /*0520*/  @!P0 BRA `(.L_x_39) ;  /* 0xfffffffc004c8947 */ /* 0x000fea000383ffff */
[----:B------:R-:W-:Y:S05]  /*0530*/  BSYNC.RECONVERGENT B1 ;  /* 0x0000000000017941 */ /* 0x000fea0003800200 */
.L_x_35:
[----:B------:R-:W-:Y:S05]  /*0540*/  BRA `(.L_x_34) ;  /* 0x00000000009c7947 */ /* 0x000fea0003800000 */
.L_x_33:
[----:B------:R-:W0:Y:S01]  /*0550*/  LDCU UR4, c[0x0][0x3a0] ;  /* 0x00007400ff0477ac */ /* 0x000e220008000800 */
[----:B------:R-:W1:Y:S01]  /*0560*/  LDCU.64 UR8, c[0x0][0x398] ;  /* 0x00007300ff0877ac */ /* 0x000e620008000a00 */
[----:B0-----:R-:W-:-:S05]  /*0570*/  IMAD.U32 R7, RZ, RZ, UR4 ;  /* 0x00000004ff077e24 */ /* 0x001fca000f8e00ff */
[----:B------:R-:W-:-:S13]  /*0580*/  ISETP.GE.U32.AND P0, PT, R2, R7, PT ;  /* 0x000000070200720c */ /* 0x000fda0003f06070 */
[----:B-1----:R-:W-:Y:S05]  /*0590*/  @P0 BRA `(.L_x_34) ;  /* 0x0000000000880947 */ /* 0x002fea0003800000 */
[----:B------:R-:W-:-:S07]  /*05a0*/  IMAD.MOV.U32 R3, RZ, RZ, R2 ;  /* 0x000000ffff037224 */ /* 0x000fce00078e0002 */
.L_x_43:
        /* <DEDUP_REMOVED lines=9> */
[----:B------:R-:W-:Y:S01]  /*0640*/  HFMA2 R11, -RZ, RZ, 0, 0 ;  /* 0x00000000ff0b7431 */ /* 0x000fe200000001ff */
[----:B------:R-:W-:Y:S01]  /*0650*/  PRMT R10, R8, 0x7610, R10 ;  /* 0x00007610080a7816 */ /* 0x000fe2000000000a */
[----:B0-----:R-:W-:-:S07]  /*0660*/  IMAD.WIDE.U32 R6, R3, 0x4, R6 ;  /* 0x0000000403067825 */ /* 0x001fce00078e0006 */
.L_x_42:
        /* <DEDUP_REMOVED lines=15> */
.L_x_41:
[----:B------:R-:W-:Y:S05]  /*0760*/  BSYNC.RECONVERGENT B1 ;  /* 0x0000000000017941 */ /* 0x000fea0003800200 */
.L_x_40:
[----:B------:R-:W0:Y:S01]  /*0770*/  LDCU UR4, c[0x0][0x3a0] ;  /* 0x00007400ff0477ac */ /* 0x000e220008000800 */
[----:B------:R-:W-:Y:S02]  /*0780*/  IMAD.IADD R3, R0, 0x1, R3 ;  /* 0x0000000100037824 */ /* 0x000fe400078e0203 */
[----:B0-----:R-:W-:-:S05]  /*0790*/  IMAD.U32 R7, RZ, RZ, UR4 ;  /* 0x00000004ff077e24 */ /* 0x001fca000f8e00ff */
[----:B------:R-:W-:-:S13]  /*07a0*/  ISETP.GE.U32.AND P0, PT, R3, R7, PT ;  /* 0x000000070300720c */ /* 0x000fda0003f06070 */
[----:B------:R-:W-:Y:S05]  /*07b0*/  @!P0 BRA `(.L_x_43) ;  /* 0xfffffffc007c8947 */ /* 0x000fea000383ffff */
.L_x_34:
[----:B------:R-:W-:Y:S05]  /*07c0*/  BSYNC.RECONVERGENT B0 ;  /* 0x0000000000007941 */ /* 0x000fea0003800200 */
.L_x_32:
[----:B------:R-:W0:Y:S08]  /*07d0*/  LDC.64 R4, c[0x0][0x388] ;  /* 0x0000e200ff047b82 */ /* 0x000e300000000a00 */
[----:B------:R-:W-:Y:S01]  /*07e0*/  BAR.SYNC.DEFER_BLOCKING 0x0 ;  /* 0x0000000000007b1d */ /* 0x000fe20000010000 */
[----:B------:R-:W-:-:S05]  /*07f0*/  SHF.L.U32 R2, R2, 0x3, RZ ;  /* 0x0000000302027819 */ /* 0x000fca00000006ff */
[----:B------:R-:W1:Y:S01]  /*0800*/  LDCU.64 UR6, c[0x0][0x398] ;  /* 0x00007300ff0677ac */ /* 0x000e620008000a00 */
[----:B------:R-:W2:Y:S01]  /*0810*/  LDCU.64 UR4, c[0x0][0x380] ;  /* 0x00007000ff0477ac */ /* 0x000ea20008000a00 */
[----:B0-----:R-:W-:-:S05]  /*0820*/  IMAD.WIDE.U32 R4, R7, 0x4, R4 ;  /* 0x0000000407047825 */ /* 0x001fca00078e0004 */
[----:B------:R-:W3:Y:S01]  /*0830*/  LDG.E R3, desc[UR10][R4.64] ;  /* 0x0000000a04037981 */ /* 0x000ee2000c1e1900 */
[----:B------:R-:W-:Y:S01]  /*0840*/  BSSY.RECONVERGENT B0, `(.L_x_44) ;  /* 0x0000035000007945 */ /* 0x000fe20003800200 */
[----:B---3--:R-:W-:-:S13]  /*0850*/  ISETP.GE.U32.AND P0, PT, R2, R3, PT ;  /* 0x000000030200720c */ /* 0x008fda0003f06070 */
[----:B-12---:R-:W-:Y:S05]  /*0860*/  @P0 BRA `(.L_x_45) ;  /* 0x0000000000c80947 */ /* 0x006fea0003800000 */
[----:B------:R-:W-:-:S07]  /*0870*/  IMAD.MOV.U32 R9, RZ, RZ, R2 ;  /* 0x000000ffff097224 */ /* 0x000fce00078e0002 */
.L_x_46:
[----:B------:R-:W-:-:S05]  /*0880*/  IADD3 R6, P0, PT, R9, UR6, RZ ;  /* 0x0000000609067c10 */ /* 0x000fca000ff1e0ff */
[----:B------:R-:W-:Y:S01]  /*0890*/  IMAD.X R7, RZ, RZ, UR7, P0 ;  /* 0x00000007ff077e24 */ /* 0x000fe200080e06ff */
[----:B------:R-:W-:-:S04]  /*08a0*/  LEA.HI R2, P0, R9, UR4, RZ, 0x1d ;  /* 0x0000000409027c11 */ /* 0x000fc8000f81e8ff */
[----:B------:R-:W2:Y:S01]  /*08b0*/  LDG.E.U8 R10, desc[UR10][R6.64] ;  /* 0x0000000a060a7981 */ /* 0x000ea2000c1e1100 */
[----:B------:R-:W-:-:S05]  /*08c0*/  IMAD.X R3, RZ, RZ, UR5, P0 ;  /* 0x00000005ff037e24 */ /* 0x000fca00080e06ff */
[----:B------:R-:W3:Y:S01]  /*08d0*/  LDG.E.U8 R8, desc[UR10][R2.64] ;  /* 0x0000000a02087981 */ /* 0x000ee2000c1e1100 */
[----:B--2---:R-:W-:-:S13]  /*08e0*/  ISETP.NE.AND P0, PT, R10, RZ, PT ;  /* 0x000000ff0a00720c */ /* 0x004fda0003f05270 */
[C---:B---3--:R-:W-:Y:S02]  /*08f0*/  @!P0 SHF.L.U32 R11, R8.reuse, 0x1, RZ ;  /* 0x00000001080b8819 */ /* 0x048fe400000006ff */
        /* <DEDUP_REMOVED lines=8> */
[----:B------:R-:W-:Y:S01]  /*0980*/  IMAD.SHL.U32 R15, R13, 0x2, RZ ;  /* 0x000000020d0f7824 */ /* 0x000fe200078e00ff */
[----:B--2---:R-:W-:-:S13]  /*0990*/  ISETP.NE.AND P0, PT, R8, RZ, PT ;  /* 0x000000ff0800720c */ /* 0x004fda0003f05270 */
[----:B------:R-:W-:-:S05]  /*09a0*/  @P0 IADD3 R15, PT, PT, R15, 0x1, RZ ;  /* 0x000000010f0f0810 */ /* 0x000fca0007ffe0ff */
        /* <DEDUP_REMOVED lines=9> */
[----:B------:R-:W-:-:S05]  /*0a40*/  @P0 IADD3 R13, PT, PT, R13, 0x1, RZ ;  /* 0x000000010d0d0810 */ /* 0x000fca0007ffe0ff */
[----:B------:R1:W-:Y:S04]  /*0a50*/  STG.E.U8 desc[UR10][R2.64], R13 ;  /* 0x0000000d02007986 */ /* 0x0003e8000c10110a */
[----:B------:R-:W3:Y:S01]  /*0a60*/  LDG.E.U8 R8, desc[UR10][R6.64+0x5] ;  /* 0x0000050a06087981 */ /* 0x000ee2000c1e1100 */
[----:B--2---:R-:W-:Y:S01]  /*0a70*/  IMAD.SHL.U32 R15, R13, 0x2, RZ ;  /* 0x000000020d0f7824 */ /* 0x004fe200078e00ff */
[----:B---3--:R-:W-:-:S13]  /*0a80*/  ISETP.NE.AND P0, PT, R8, RZ, PT ;  /* 0x000000ff0800720c */ /* 0x008fda0003f05270 */
[----:B------:R-:W-:-:S05]  /*0a90*/  @P0 VIADD R15, R15, 0x1 ;  /* 0x000000010f0f0836 */ /* 0x000fca0000000000 */
[----:B------:R2:W-:Y:S04]  /*0aa0*/  STG.E.U8 desc[UR10][R2.64], R15 ;  /* 0x0000000f02007986 */ /* 0x0005e8000c10110a */
[----:B------:R-:W3:Y:S01]  /*0ab0*/  LDG.E.U8 R8, desc[UR10][R6.64+0x6] ;  /* 0x0000060a06087981 */ /* 0x000ee2000c1e1100 */
[----:B0-----:R-:W-:Y:S02]  /*0ac0*/  SHF.L.U32 R11, R15, 0x1, RZ ;  /* 0x000000010f0b7819 */ /* 0x001fe400000006ff */
        /* <DEDUP_REMOVED lines=8> */
[----:B------:R-:W3:Y:S01]  /*0b50*/  LDG.E R8, desc[UR10][R4.64] ;  /* 0x0000000a04087981 */ /* 0x000ee2000c1e1900 */
[----:B------:R-:W-:-:S05]  /*0b60*/  IMAD R9, R0, 0x8, R9 ;  /* 0x0000000800097824 */ /* 0x000fca00078e0209 */
[----:B---3--:R-:W-:-:S13]  /*0b70*/  ISETP.GE.U32.AND P0, PT, R9, R8, PT ;  /* 0x000000080900720c */ /* 0x008fda0003f06070 */
[----:B--2---:R-:W-:Y:S05]  /*0b80*/  @!P0 BRA `(.L_x_46) ;  /* 0xfffffffc003c8947 */ /* 0x004fea000383ffff */
.L_x_45:
[----:B------:R-:W-:Y:S05]  /*0b90*/  BSYNC.RECONVERGENT B0 ;  /* 0x0000000000007941 */ /* 0x000fea0003800200 */
.L_x_44:
[----:B------:R-:W-:Y:S06]  /*0ba0*/  BAR.SYNC.DEFER_BLOCKING 0x0 ;  /* 0x0000000000007b1d */ /* 0x000fec0000010000 */
[----:B------:R-:W-:Y:S05]  /*0bb0*/  EXIT ;  /* 0x000000000000794d */ /* 0x000fea0003800000 */
.L_x_47:
        /* <DEDUP_REMOVED lines=12> */
.L_x_49:


//--------------------- .nv.shared._Z8compressPhPjP17huffmanDictionaryS_S_jjj --------------------------
	.section	.nv.shared._Z8compressPhPjP17huffmanDictionaryS_S_jjj,"aw",@nobits
	.sectionflags	@""
.nv.shared._Z8compressPhPjP17huffmanDictionaryS_S_jjj:
	.zero		50176


//--------------------- .nv.shared.reserved.0     --------------------------
	.section	.nv.shared.reserved.0,"aw",@nobits
	.weak		__nv_reservedSMEM_offset_0_alias
	.size		__nv_reservedSMEM_offset_0_alias, 0, 64
	.other		__nv_reservedSMEM_offset_0_alias,@"STO_CUDA_RESERVED_SHARED STV_DEFAULT"
__nv_reservedSMEM_offset_0_alias:
	.zero		0
	.zero		64


//--------------------- .nv.shared._Z8compressPhPjP17huffmanDictionaryS_jj --------------------------
	.section	.nv.shared._Z8compressPhPjP17huffmanDictionaryS_jj,"aw",@nobits
	.sectionflags	@""
.nv.shared._Z8compressPhPjP17huffmanDictionaryS_jj:
	.zero		50176


//--------------------- .nv.constant0._Z8compressPhPjP17huffmanDictionaryS_S_jjj --------------------------
	.section	.nv.constant0._Z8compressPhPjP17huffmanDictionaryS_S_jjj,"a",@progbits
	.sectionflags	@""
	.align	4
.nv.constant0._Z8compressPhPjP17huffmanDictionaryS_S_jjj:
	.zero		948


//--------------------- .nv.constant0._Z8compressPhPjP17huffmanDictionaryS_jj --------------------------
	.section	.nv.constant0._Z8compressPhPjP17huffmanDictionaryS_jj,"a",@progbits
	.sectionflags	@""
	.align	4
.nv.constant0._Z8compressPhPjP17huffmanDictionaryS_jj:
	.zero		936


//--------------------- SYMBOLS --------------------------

	.type		.nv.reservedSmem.offset0,@object
	.size		.nv.reservedSmem.offset0,0x4
	.type		.nv.reservedSmem.cap,@object
	.size		.nv.reservedSmem.cap,0x4
